//
// Generated by NVIDIA NVVM Compiler
//
// Compiler Build ID: CL-36424714
// Cuda compilation tools, release 13.0, V13.0.88
// Based on NVVM 20.0.0
//

.version 9.0
.target sm_100
.address_size 64

	// .globl	_Z6sw_GPUPPcS0_PPPiPS0_S1_S0_P10max_supp_s
.extern .func  (.param .b32 func_retval0) vprintf
(
	.param .b64 vprintf_param_0,
	.param .b64 vprintf_param_1
)
;
.global .align 1 .b8 $str[31] = {78, 101, 119, 32, 109, 97, 120, 32, 91, 100, 93, 58, 9, 109, 97, 120, 61, 37, 100, 9, 105, 61, 37, 100, 9, 106, 61, 37, 100, 10};
.global .align 1 .b8 $str$1[31] = {78, 101, 119, 32, 109, 97, 120, 32, 91, 120, 93, 58, 9, 109, 97, 120, 61, 37, 100, 9, 105, 61, 37, 100, 9, 106, 61, 37, 100, 10};
.global .align 1 .b8 $str$2[31] = {78, 101, 119, 32, 109, 97, 120, 32, 91, 121, 93, 58, 9, 109, 97, 120, 61, 37, 100, 9, 105, 61, 37, 100, 9, 106, 61, 37, 100, 10};
.global .align 1 .b8 $str$3[35] = {91, 37, 100, 93, 91, 37, 100, 93, 32, 100, 58, 37, 100, 9, 120, 58, 37, 100, 9, 121, 58, 37, 100, 9, 109, 101, 109, 111, 114, 121, 58, 37, 112, 10};
.global .align 1 .b8 $str$4[46] = {91, 37, 100, 93, 91, 37, 100, 93, 32, 70, 73, 78, 65, 76, 32, 91, 71, 80, 85, 93, 58, 32, 109, 97, 120, 61, 37, 100, 9, 109, 97, 120, 105, 61, 37, 100, 9, 109, 97, 120, 106, 61, 37, 100, 10};

.visible .entry _Z6sw_GPUPPcS0_PPPiPS0_S1_S0_P10max_supp_s(
	.param .u64 .ptr .align 1 _Z6sw_GPUPPcS0_PPPiPS0_S1_S0_P10max_supp_s_param_0,
	.param .u64 .ptr .align 1 _Z6sw_GPUPPcS0_PPPiPS0_S1_S0_P10max_supp_s_param_1,
	.param .u64 .ptr .align 1 _Z6sw_GPUPPcS0_PPPiPS0_S1_S0_P10max_supp_s_param_2,
	.param .u64 .ptr .align 1 _Z6sw_GPUPPcS0_PPPiPS0_S1_S0_P10max_supp_s_param_3,
	.param .u64 .ptr .align 1 _Z6sw_GPUPPcS0_PPPiPS0_S1_S0_P10max_supp_s_param_4,
	.param .u64 .ptr .align 1 _Z6sw_GPUPPcS0_PPPiPS0_S1_S0_P10max_supp_s_param_5,
	.param .u64 .ptr .align 1 _Z6sw_GPUPPcS0_PPPiPS0_S1_S0_P10max_supp_s_param_6
)
{
	.local .align 16 .b8 	__local_depot0[80];
	.reg .b64 	%SP;
	.reg .b64 	%SPL;
	.reg .pred 	%p<110>;
	.reg .b16 	%rs<69>;
	.reg .b32 	%r<210>;
	.reg .b64 	%rd<366>;

	mov.u64 	%SPL, __local_depot0;
	cvta.local.u64 	%SP, %SPL;
	ld.param.u64 	%rd14, [_Z6sw_GPUPPcS0_PPPiPS0_S1_S0_P10max_supp_s_param_2];
	ld.param.u64 	%rd15, [_Z6sw_GPUPPcS0_PPPiPS0_S1_S0_P10max_supp_s_param_3];
	ld.param.u64 	%rd16, [_Z6sw_GPUPPcS0_PPPiPS0_S1_S0_P10max_supp_s_param_6];
	cvta.to.global.u64 	%rd17, %rd16;
	cvta.to.global.u64 	%rd18, %rd15;
	cvta.to.global.u64 	%rd19, %rd14;
	add.u64 	%rd20, %SP, 0;
	add.u64 	%rd1, %SPL, 0;
	mov.u32 	%r1, %ctaid.x;
	mul.wide.u32 	%rd21, %r1, 8;
	add.s64 	%rd22, %rd19, %rd21;
	ld.global.u64 	%rd2, [%rd22];
	add.s64 	%rd23, %rd18, %rd21;
	ld.global.u64 	%rd3, [%rd23];
	mul.wide.u32 	%rd24, %r1, 36;
	add.s64 	%rd25, %rd17, %rd24;
	ld.global.u32 	%r118, [%rd25];
	ld.global.u32 	%r119, [%rd25+4];
	ld.global.u32 	%r120, [%rd25+8];
	ld.global.u32 	%r121, [%rd25+12];
	ld.global.u32 	%r122, [%rd25+16];
	ld.global.u32 	%r123, [%rd25+20];
	ld.global.u32 	%r124, [%rd25+24];
	ld.global.u32 	%r125, [%rd25+28];
	ld.global.u32 	%r126, [%rd25+32];
	st.local.u32 	[%rd1], %r118;
	st.local.u32 	[%rd1+4], %r119;
	st.local.u32 	[%rd1+8], %r120;
	st.local.u32 	[%rd1+12], %r121;
	st.local.u32 	[%rd1+16], %r122;
	st.local.u32 	[%rd1+20], %r123;
	st.local.u32 	[%rd1+24], %r124;
	st.local.u32 	[%rd1+28], %r125;
	st.local.u32 	[%rd1+32], %r126;
	mov.u32 	%r2, %tid.x;
	setp.ne.s32 	%p1, %r2, 0;
	@%p1 bra 	$L__BB0_2;
	mov.b32 	%r127, -2;
	st.local.u32 	[%rd1+24], %r127;
	st.local.u32 	[%rd1], %r127;
	st.local.u32 	[%rd1+12], %r127;
	ld.u64 	%rd26, [%rd2];
	mov.b32 	%r128, 0;
	st.u32 	[%rd26], %r128;
	ld.u64 	%rd27, [%rd3];
	mov.b16 	%rs32, 0;
	st.u8 	[%rd27], %rs32;
	ld.u64 	%rd28, [%rd2];
	st.u32 	[%rd28+4], %r128;
	ld.u64 	%rd29, [%rd3];
	st.u8 	[%rd29+1], %rs32;
	ld.u64 	%rd30, [%rd2];
	st.u32 	[%rd30+8], %r128;
	ld.u64 	%rd31, [%rd3];
	st.u8 	[%rd31+2], %rs32;
	ld.u64 	%rd32, [%rd2];
	st.u32 	[%rd32+12], %r128;
	ld.u64 	%rd33, [%rd3];
	st.u8 	[%rd33+3], %rs32;
	ld.u64 	%rd34, [%rd2];
	st.u32 	[%rd34+16], %r128;
	ld.u64 	%rd35, [%rd3];
	st.u8 	[%rd35+4], %rs32;
	ld.u64 	%rd36, [%rd2];
	st.u32 	[%rd36+20], %r128;
	ld.u64 	%rd37, [%rd3];
	st.u8 	[%rd37+5], %rs32;
	ld.u64 	%rd38, [%rd2];
	st.u32 	[%rd38+24], %r128;
	ld.u64 	%rd39, [%rd3];
	st.u8 	[%rd39+6], %rs32;
	ld.u64 	%rd40, [%rd2];
	st.u32 	[%rd40+28], %r128;
	ld.u64 	%rd41, [%rd3];
	st.u8 	[%rd41+7], %rs32;
	ld.u64 	%rd42, [%rd2];
	st.u32 	[%rd42+32], %r128;
	ld.u64 	%rd43, [%rd3];
	st.u8 	[%rd43+8], %rs32;
	ld.u64 	%rd44, [%rd2+8];
	st.u32 	[%rd44], %r128;
	ld.u64 	%rd45, [%rd3+8];
	st.u8 	[%rd45], %rs32;
	ld.u64 	%rd46, [%rd2+8];
	st.u32 	[%rd46+4], %r128;
	ld.u64 	%rd47, [%rd3+8];
	st.u8 	[%rd47+1], %rs32;
	ld.u64 	%rd48, [%rd2+8];
	st.u32 	[%rd48+8], %r128;
	ld.u64 	%rd49, [%rd3+8];
	st.u8 	[%rd49+2], %rs32;
	ld.u64 	%rd50, [%rd2+8];
	st.u32 	[%rd50+12], %r128;
	ld.u64 	%rd51, [%rd3+8];
	st.u8 	[%rd51+3], %rs32;
	ld.u64 	%rd52, [%rd2+8];
	st.u32 	[%rd52+16], %r128;
	ld.u64 	%rd53, [%rd3+8];
	st.u8 	[%rd53+4], %rs32;
	ld.u64 	%rd54, [%rd2+8];
	st.u32 	[%rd54+20], %r128;
	ld.u64 	%rd55, [%rd3+8];
	st.u8 	[%rd55+5], %rs32;
	ld.u64 	%rd56, [%rd2+8];
	st.u32 	[%rd56+24], %r128;
	ld.u64 	%rd57, [%rd3+8];
	st.u8 	[%rd57+6], %rs32;
	ld.u64 	%rd58, [%rd2+8];
	st.u32 	[%rd58+28], %r128;
	ld.u64 	%rd59, [%rd3+8];
	st.u8 	[%rd59+7], %rs32;
	ld.u64 	%rd60, [%rd2+8];
	st.u32 	[%rd60+32], %r128;
	ld.u64 	%rd61, [%rd3+8];
	st.u8 	[%rd61+8], %rs32;
	ld.u64 	%rd62, [%rd2+16];
	st.u32 	[%rd62], %r128;
	ld.u64 	%rd63, [%rd3+16];
	st.u8 	[%rd63], %rs32;
	ld.u64 	%rd64, [%rd2+16];
	st.u32 	[%rd64+4], %r128;
	ld.u64 	%rd65, [%rd3+16];
	st.u8 	[%rd65+1], %rs32;
	ld.u64 	%rd66, [%rd2+16];
	st.u32 	[%rd66+8], %r128;
	ld.u64 	%rd67, [%rd3+16];
	st.u8 	[%rd67+2], %rs32;
	ld.u64 	%rd68, [%rd2+16];
	st.u32 	[%rd68+12], %r128;
	ld.u64 	%rd69, [%rd3+16];
	st.u8 	[%rd69+3], %rs32;
	ld.u64 	%rd70, [%rd2+16];
	st.u32 	[%rd70+16], %r128;
	ld.u64 	%rd71, [%rd3+16];
	st.u8 	[%rd71+4], %rs32;
	ld.u64 	%rd72, [%rd2+16];
	st.u32 	[%rd72+20], %r128;
	ld.u64 	%rd73, [%rd3+16];
	st.u8 	[%rd73+5], %rs32;
	ld.u64 	%rd74, [%rd2+16];
	st.u32 	[%rd74+24], %r128;
	ld.u64 	%rd75, [%rd3+16];
	st.u8 	[%rd75+6], %rs32;
	ld.u64 	%rd76, [%rd2+16];
	st.u32 	[%rd76+28], %r128;
	ld.u64 	%rd77, [%rd3+16];
	st.u8 	[%rd77+7], %rs32;
	ld.u64 	%rd78, [%rd2+16];
	st.u32 	[%rd78+32], %r128;
	ld.u64 	%rd79, [%rd3+16];
	st.u8 	[%rd79+8], %rs32;
	ld.u64 	%rd80, [%rd2+24];
	st.u32 	[%rd80], %r128;
	ld.u64 	%rd81, [%rd3+24];
	st.u8 	[%rd81], %rs32;
	ld.u64 	%rd82, [%rd2+24];
	st.u32 	[%rd82+4], %r128;
	ld.u64 	%rd83, [%rd3+24];
	st.u8 	[%rd83+1], %rs32;
	ld.u64 	%rd84, [%rd2+24];
	st.u32 	[%rd84+8], %r128;
	ld.u64 	%rd85, [%rd3+24];
	st.u8 	[%rd85+2], %rs32;
	ld.u64 	%rd86, [%rd2+24];
	st.u32 	[%rd86+12], %r128;
	ld.u64 	%rd87, [%rd3+24];
	st.u8 	[%rd87+3], %rs32;
	ld.u64 	%rd88, [%rd2+24];
	st.u32 	[%rd88+16], %r128;
	ld.u64 	%rd89, [%rd3+24];
	st.u8 	[%rd89+4], %rs32;
	ld.u64 	%rd90, [%rd2+24];
	st.u32 	[%rd90+20], %r128;
	ld.u64 	%rd91, [%rd3+24];
	st.u8 	[%rd91+5], %rs32;
	ld.u64 	%rd92, [%rd2+24];
	st.u32 	[%rd92+24], %r128;
	ld.u64 	%rd93, [%rd3+24];
	st.u8 	[%rd93+6], %rs32;
	ld.u64 	%rd94, [%rd2+24];
	st.u32 	[%rd94+28], %r128;
	ld.u64 	%rd95, [%rd3+24];
	st.u8 	[%rd95+7], %rs32;
	ld.u64 	%rd96, [%rd2+24];
	st.u32 	[%rd96+32], %r128;
	ld.u64 	%rd97, [%rd3+24];
	st.u8 	[%rd97+8], %rs32;
	ld.u64 	%rd98, [%rd2+32];
	st.u32 	[%rd98], %r128;
	ld.u64 	%rd99, [%rd3+32];
	st.u8 	[%rd99], %rs32;
	ld.u64 	%rd100, [%rd2+32];
	st.u32 	[%rd100+4], %r128;
	ld.u64 	%rd101, [%rd3+32];
	st.u8 	[%rd101+1], %rs32;
	ld.u64 	%rd102, [%rd2+32];
	st.u32 	[%rd102+8], %r128;
	ld.u64 	%rd103, [%rd3+32];
	st.u8 	[%rd103+2], %rs32;
	ld.u64 	%rd104, [%rd2+32];
	st.u32 	[%rd104+12], %r128;
	ld.u64 	%rd105, [%rd3+32];
	st.u8 	[%rd105+3], %rs32;
	ld.u64 	%rd106, [%rd2+32];
	st.u32 	[%rd106+16], %r128;
	ld.u64 	%rd107, [%rd3+32];
	st.u8 	[%rd107+4], %rs32;
	ld.u64 	%rd108, [%rd2+32];
	st.u32 	[%rd108+20], %r128;
	ld.u64 	%rd109, [%rd3+32];
	st.u8 	[%rd109+5], %rs32;
	ld.u64 	%rd110, [%rd2+32];
	st.u32 	[%rd110+24], %r128;
	ld.u64 	%rd111, [%rd3+32];
	st.u8 	[%rd111+6], %rs32;
	ld.u64 	%rd112, [%rd2+32];
	st.u32 	[%rd112+28], %r128;
	ld.u64 	%rd113, [%rd3+32];
	st.u8 	[%rd113+7], %rs32;
	ld.u64 	%rd114, [%rd2+32];
	st.u32 	[%rd114+32], %r128;
	ld.u64 	%rd115, [%rd3+32];
	st.u8 	[%rd115+8], %rs32;
	ld.u64 	%rd116, [%rd2+40];
	st.u32 	[%rd116], %r128;
	ld.u64 	%rd117, [%rd3+40];
	st.u8 	[%rd117], %rs32;
	ld.u64 	%rd118, [%rd2+40];
	st.u32 	[%rd118+4], %r128;
	ld.u64 	%rd119, [%rd3+40];
	st.u8 	[%rd119+1], %rs32;
	ld.u64 	%rd120, [%rd2+40];
	st.u32 	[%rd120+8], %r128;
	ld.u64 	%rd121, [%rd3+40];
	st.u8 	[%rd121+2], %rs32;
	ld.u64 	%rd122, [%rd2+40];
	st.u32 	[%rd122+12], %r128;
	ld.u64 	%rd123, [%rd3+40];
	st.u8 	[%rd123+3], %rs32;
	ld.u64 	%rd124, [%rd2+40];
	st.u32 	[%rd124+16], %r128;
	ld.u64 	%rd125, [%rd3+40];
	st.u8 	[%rd125+4], %rs32;
	ld.u64 	%rd126, [%rd2+40];
	st.u32 	[%rd126+20], %r128;
	ld.u64 	%rd127, [%rd3+40];
	st.u8 	[%rd127+5], %rs32;
	ld.u64 	%rd128, [%rd2+40];
	st.u32 	[%rd128+24], %r128;
	ld.u64 	%rd129, [%rd3+40];
	st.u8 	[%rd129+6], %rs32;
	ld.u64 	%rd130, [%rd2+40];
	st.u32 	[%rd130+28], %r128;
	ld.u64 	%rd131, [%rd3+40];
	st.u8 	[%rd131+7], %rs32;
	ld.u64 	%rd132, [%rd2+40];
	st.u32 	[%rd132+32], %r128;
	ld.u64 	%rd133, [%rd3+40];
	st.u8 	[%rd133+8], %rs32;
	ld.u64 	%rd134, [%rd2+48];
	st.u32 	[%rd134], %r128;
	ld.u64 	%rd135, [%rd3+48];
	st.u8 	[%rd135], %rs32;
	ld.u64 	%rd136, [%rd2+48];
	st.u32 	[%rd136+4], %r128;
	ld.u64 	%rd137, [%rd3+48];
	st.u8 	[%rd137+1], %rs32;
	ld.u64 	%rd138, [%rd2+48];
	st.u32 	[%rd138+8], %r128;
	ld.u64 	%rd139, [%rd3+48];
	st.u8 	[%rd139+2], %rs32;
	ld.u64 	%rd140, [%rd2+48];
	st.u32 	[%rd140+12], %r128;
	ld.u64 	%rd141, [%rd3+48];
	st.u8 	[%rd141+3], %rs32;
	ld.u64 	%rd142, [%rd2+48];
	st.u32 	[%rd142+16], %r128;
	ld.u64 	%rd143, [%rd3+48];
	st.u8 	[%rd143+4], %rs32;
	ld.u64 	%rd144, [%rd2+48];
	st.u32 	[%rd144+20], %r128;
	ld.u64 	%rd145, [%rd3+48];
	st.u8 	[%rd145+5], %rs32;
	ld.u64 	%rd146, [%rd2+48];
	st.u32 	[%rd146+24], %r128;
	ld.u64 	%rd147, [%rd3+48];
	st.u8 	[%rd147+6], %rs32;
	ld.u64 	%rd148, [%rd2+48];
	st.u32 	[%rd148+28], %r128;
	ld.u64 	%rd149, [%rd3+48];
	st.u8 	[%rd149+7], %rs32;
	ld.u64 	%rd150, [%rd2+48];
	st.u32 	[%rd150+32], %r128;
	ld.u64 	%rd151, [%rd3+48];
	st.u8 	[%rd151+8], %rs32;
	ld.u64 	%rd152, [%rd2+56];
	st.u32 	[%rd152], %r128;
	ld.u64 	%rd153, [%rd3+56];
	st.u8 	[%rd153], %rs32;
	ld.u64 	%rd154, [%rd2+56];
	st.u32 	[%rd154+4], %r128;
	ld.u64 	%rd155, [%rd3+56];
	st.u8 	[%rd155+1], %rs32;
	ld.u64 	%rd156, [%rd2+56];
	st.u32 	[%rd156+8], %r128;
	ld.u64 	%rd157, [%rd3+56];
	st.u8 	[%rd157+2], %rs32;
	ld.u64 	%rd158, [%rd2+56];
	st.u32 	[%rd158+12], %r128;
	ld.u64 	%rd159, [%rd3+56];
	st.u8 	[%rd159+3], %rs32;
	ld.u64 	%rd160, [%rd2+56];
	st.u32 	[%rd160+16], %r128;
	ld.u64 	%rd161, [%rd3+56];
	st.u8 	[%rd161+4], %rs32;
	ld.u64 	%rd162, [%rd2+56];
	st.u32 	[%rd162+20], %r128;
	ld.u64 	%rd163, [%rd3+56];
	st.u8 	[%rd163+5], %rs32;
	ld.u64 	%rd164, [%rd2+56];
	st.u32 	[%rd164+24], %r128;
	ld.u64 	%rd165, [%rd3+56];
	st.u8 	[%rd165+6], %rs32;
	ld.u64 	%rd166, [%rd2+56];
	st.u32 	[%rd166+28], %r128;
	ld.u64 	%rd167, [%rd3+56];
	st.u8 	[%rd167+7], %rs32;
	ld.u64 	%rd168, [%rd2+56];
	st.u32 	[%rd168+32], %r128;
	ld.u64 	%rd169, [%rd3+56];
	st.u8 	[%rd169+8], %rs32;
	ld.u64 	%rd170, [%rd2+64];
	st.u32 	[%rd170], %r128;
	ld.u64 	%rd171, [%rd3+64];
	st.u8 	[%rd171], %rs32;
	ld.u64 	%rd172, [%rd2+64];
	st.u32 	[%rd172+4], %r128;
	ld.u64 	%rd173, [%rd3+64];
	st.u8 	[%rd173+1], %rs32;
	ld.u64 	%rd174, [%rd2+64];
	st.u32 	[%rd174+8], %r128;
	ld.u64 	%rd175, [%rd3+64];
	st.u8 	[%rd175+2], %rs32;
	ld.u64 	%rd176, [%rd2+64];
	st.u32 	[%rd176+12], %r128;
	ld.u64 	%rd177, [%rd3+64];
	st.u8 	[%rd177+3], %rs32;
	ld.u64 	%rd178, [%rd2+64];
	st.u32 	[%rd178+16], %r128;
	ld.u64 	%rd179, [%rd3+64];
	st.u8 	[%rd179+4], %rs32;
	ld.u64 	%rd180, [%rd2+64];
	st.u32 	[%rd180+20], %r128;
	ld.u64 	%rd181, [%rd3+64];
	st.u8 	[%rd181+5], %rs32;
	ld.u64 	%rd182, [%rd2+64];
	st.u32 	[%rd182+24], %r128;
	ld.u64 	%rd183, [%rd3+64];
	st.u8 	[%rd183+6], %rs32;
	ld.u64 	%rd184, [%rd2+64];
	st.u32 	[%rd184+28], %r128;
	ld.u64 	%rd185, [%rd3+64];
	st.u8 	[%rd185+7], %rs32;
	ld.u64 	%rd186, [%rd2+64];
	st.u32 	[%rd186+32], %r128;
	ld.u64 	%rd187, [%rd3+64];
	st.u8 	[%rd187+8], %rs32;
$L__BB0_2:
	ld.param.u64 	%rd363, [_Z6sw_GPUPPcS0_PPPiPS0_S1_S0_P10max_supp_s_param_1];
	ld.param.u64 	%rd362, [_Z6sw_GPUPPcS0_PPPiPS0_S1_S0_P10max_supp_s_param_0];
	bar.sync 	0;
	cvta.to.global.u64 	%rd188, %rd362;
	add.s64 	%rd4, %rd188, %rd21;
	cvta.to.global.u64 	%rd190, %rd363;
	add.s64 	%rd5, %rd190, %rd21;
	mov.b32 	%r175, 1;
$L__BB0_3:
	setp.ne.s32 	%p2, %r2, 0;
	@%p2 bra 	$L__BB0_11;
	ld.global.u64 	%rd191, [%rd4];
	ld.global.u64 	%rd192, [%rd5];
	add.s32 	%r130, %r175, -1;
	cvt.u64.u32 	%rd193, %r130;
	add.s64 	%rd194, %rd191, %rd193;
	ld.u8 	%rs1, [%rd194];
	add.s64 	%rd195, %rd192, %rd193;
	ld.u8 	%rs2, [%rd195];
	setp.eq.s16 	%p3, %rs1, %rs2;
	selp.b32 	%r131, 1, -1, %p3;
	mul.wide.u32 	%rd196, %r130, 8;
	add.s64 	%rd6, %rd2, %rd196;
	ld.u64 	%rd197, [%rd6];
	mul.wide.u32 	%rd198, %r130, 4;
	add.s64 	%rd199, %rd197, %rd198;
	ld.u32 	%r132, [%rd199];
	add.s32 	%r133, %r132, %r131;
	ld.u32 	%r134, [%rd199+4];
	add.s32 	%r4, %r134, -2;
	ld.u64 	%rd200, [%rd6+8];
	add.s64 	%rd201, %rd200, %rd198;
	ld.u32 	%r135, [%rd201];
	add.s32 	%r5, %r135, -2;
	max.s32 	%r136, %r133, %r4;
	max.s32 	%r137, %r5, %r136;
	max.s32 	%r6, %r137, 0;
	setp.ne.s32 	%p4, %r6, %r133;
	@%p4 bra 	$L__BB0_6;
	setp.eq.s16 	%p7, %rs1, %rs2;
	selp.b16 	%rs66, 1, 2, %p7;
	bra.uni 	$L__BB0_8;
$L__BB0_6:
	setp.eq.s32 	%p5, %r6, %r4;
	mov.b16 	%rs66, 3;
	@%p5 bra 	$L__BB0_8;
	setp.eq.s32 	%p6, %r6, %r5;
	selp.b16 	%rs66, 4, 0, %p6;
$L__BB0_8:
	cvt.u64.u32 	%rd202, %r175;
	mul.wide.u32 	%rd203, %r175, 8;
	add.s64 	%rd204, %rd3, %rd203;
	ld.u64 	%rd205, [%rd204];
	add.s64 	%rd206, %rd205, %rd202;
	st.u8 	[%rd206], %rs66;
	ld.u64 	%rd207, [%rd6+8];
	mul.wide.u32 	%rd208, %r175, 4;
	add.s64 	%rd209, %rd207, %rd208;
	st.u32 	[%rd209], %r6;
	ld.local.u32 	%r138, [%rd1+24];
	setp.le.s32 	%p8, %r6, %r138;
	@%p8 bra 	$L__BB0_11;
	setp.ne.s32 	%p9, %r1, 0;
	st.local.u32 	[%rd1+24], %r6;
	st.local.u32 	[%rd1+28], %r175;
	st.local.u32 	[%rd1+32], %r175;
	@%p9 bra 	$L__BB0_11;
	add.u64 	%rd210, %SP, 48;
	add.u64 	%rd211, %SPL, 48;
	st.local.v2.u32 	[%rd211], {%r6, %r175};
	st.local.u32 	[%rd211+8], %r175;
	mov.u64 	%rd212, $str;
	cvta.global.u64 	%rd213, %rd212;
	{ // callseq 0, 0
	.param .b64 param0;
	st.param.b64 	[param0], %rd213;
	.param .b64 param1;
	st.param.b64 	[param1], %rd210;
	.param .b32 retval0;
	call.uni (retval0), 
	vprintf, 
	(
	param0, 
	param1
	);
	ld.param.b32 	%r139, [retval0];
	} // callseq 0
$L__BB0_11:
	setp.gt.u32 	%p10, %r175, 6;
	@%p10 bra 	$L__BB0_30;
	mov.u32 	%r176, %r175;
$L__BB0_13:
	mov.u32 	%r7, %r176;
	setp.ne.s32 	%p11, %r2, 0;
	add.s32 	%r176, %r7, 1;
	@%p11 bra 	$L__BB0_21;
	cvt.u64.u32 	%rd238, %r175;
	ld.global.u64 	%rd239, [%rd4];
	ld.global.u64 	%rd240, [%rd5];
	add.s64 	%rd241, %rd239, %rd238;
	ld.u8 	%rs6, [%rd241+-1];
	cvt.u64.u32 	%rd242, %r7;
	add.s64 	%rd243, %rd240, %rd242;
	ld.u8 	%rs7, [%rd243];
	setp.eq.s16 	%p20, %rs6, %rs7;
	selp.b32 	%r151, 1, -1, %p20;
	mul.wide.u32 	%rd244, %r175, 8;
	add.s64 	%rd245, %rd2, %rd244;
	ld.u64 	%rd246, [%rd245+-8];
	mul.wide.u32 	%rd247, %r7, 4;
	add.s64 	%rd248, %rd246, %rd247;
	ld.u32 	%r152, [%rd248];
	add.s32 	%r153, %r152, %r151;
	ld.u32 	%r154, [%rd248+4];
	add.s32 	%r9, %r154, -2;
	ld.u64 	%rd249, [%rd245];
	add.s64 	%rd250, %rd249, %rd247;
	ld.u32 	%r155, [%rd250];
	add.s32 	%r10, %r155, -2;
	max.s32 	%r156, %r153, %r9;
	max.s32 	%r157, %r10, %r156;
	max.s32 	%r11, %r157, 0;
	setp.ne.s32 	%p21, %r11, %r153;
	@%p21 bra 	$L__BB0_16;
	setp.eq.s16 	%p24, %rs6, %rs7;
	selp.b16 	%rs67, 1, 2, %p24;
	bra.uni 	$L__BB0_18;
$L__BB0_16:
	setp.eq.s32 	%p22, %r11, %r9;
	mov.b16 	%rs67, 3;
	@%p22 bra 	$L__BB0_18;
	setp.eq.s32 	%p23, %r11, %r10;
	selp.b16 	%rs67, 4, 0, %p23;
$L__BB0_18:
	mul.wide.u32 	%rd252, %r175, 8;
	add.s64 	%rd253, %rd3, %rd252;
	ld.u64 	%rd254, [%rd253];
	add.s64 	%rd255, %rd254, %rd242;
	st.u8 	[%rd255+1], %rs67;
	add.s64 	%rd256, %rd2, %rd252;
	ld.u64 	%rd257, [%rd256];
	mul.wide.u32 	%rd258, %r7, 4;
	add.s64 	%rd259, %rd257, %rd258;
	st.u32 	[%rd259+4], %r11;
	ld.local.u32 	%r158, [%rd1];
	setp.le.s32 	%p25, %r11, %r158;
	@%p25 bra 	$L__BB0_29;
	setp.ne.s32 	%p26, %r1, 0;
	st.local.u32 	[%rd1], %r11;
	st.local.u32 	[%rd1+4], %r175;
	st.local.u32 	[%rd1+8], %r176;
	@%p26 bra 	$L__BB0_29;
	add.u64 	%rd260, %SP, 48;
	add.u64 	%rd261, %SPL, 48;
	st.local.v2.u32 	[%rd261], {%r11, %r175};
	st.local.u32 	[%rd261+8], %r176;
	mov.u64 	%rd262, $str$1;
	cvta.global.u64 	%rd263, %rd262;
	{ // callseq 2, 0
	.param .b64 param0;
	st.param.b64 	[param0], %rd263;
	.param .b64 param1;
	st.param.b64 	[param1], %rd260;
	.param .b32 retval0;
	call.uni (retval0), 
	vprintf, 
	(
	param0, 
	param1
	);
	ld.param.b32 	%r159, [retval0];
	} // callseq 2
	bra.uni 	$L__BB0_29;
$L__BB0_21:
	setp.ne.s32 	%p12, %r2, 1;
	@%p12 bra 	$L__BB0_29;
	cvt.u64.u32 	%rd214, %r175;
	ld.global.u64 	%rd215, [%rd4];
	ld.global.u64 	%rd216, [%rd5];
	cvt.u64.u32 	%rd217, %r7;
	add.s64 	%rd218, %rd215, %rd217;
	ld.u8 	%rs11, [%rd218];
	add.s64 	%rd219, %rd216, %rd214;
	ld.u8 	%rs12, [%rd219+-1];
	setp.eq.s16 	%p13, %rs11, %rs12;
	selp.b32 	%r141, 1, -1, %p13;
	mul.wide.u32 	%rd220, %r7, 8;
	add.s64 	%rd7, %rd2, %rd220;
	ld.u64 	%rd221, [%rd7];
	mul.wide.u32 	%rd222, %r175, 4;
	add.s64 	%rd223, %rd221, %rd222;
	ld.u32 	%r142, [%rd223+-4];
	add.s32 	%r143, %r142, %r141;
	ld.u32 	%r144, [%rd223];
	add.s32 	%r12, %r144, -2;
	ld.u64 	%rd224, [%rd7+8];
	add.s64 	%rd225, %rd224, %rd222;
	ld.u32 	%r145, [%rd225+-4];
	add.s32 	%r13, %r145, -2;
	max.s32 	%r146, %r143, %r12;
	max.s32 	%r147, %r13, %r146;
	max.s32 	%r14, %r147, 0;
	setp.ne.s32 	%p14, %r14, %r143;
	@%p14 bra 	$L__BB0_24;
	selp.b16 	%rs68, 1, 2, %p13;
	bra.uni 	$L__BB0_26;
$L__BB0_24:
	setp.eq.s32 	%p15, %r14, %r12;
	mov.b16 	%rs68, 3;
	@%p15 bra 	$L__BB0_26;
	setp.eq.s32 	%p16, %r14, %r13;
	selp.b16 	%rs68, 4, 0, %p16;
$L__BB0_26:
	add.s64 	%rd228, %rd3, %rd220;
	ld.u64 	%rd229, [%rd228+8];
	add.s64 	%rd230, %rd229, %rd214;
	st.u8 	[%rd230], %rs68;
	ld.u64 	%rd231, [%rd7+8];
	mul.wide.u32 	%rd232, %r175, 4;
	add.s64 	%rd233, %rd231, %rd232;
	st.u32 	[%rd233], %r14;
	ld.local.u32 	%r148, [%rd1+12];
	setp.le.s32 	%p18, %r14, %r148;
	@%p18 bra 	$L__BB0_29;
	setp.ne.s32 	%p19, %r1, 0;
	st.local.u32 	[%rd1+12], %r14;
	st.local.u32 	[%rd1+16], %r176;
	st.local.u32 	[%rd1+20], %r175;
	@%p19 bra 	$L__BB0_29;
	add.u64 	%rd234, %SP, 48;
	add.u64 	%rd235, %SPL, 48;
	st.local.v2.u32 	[%rd235], {%r14, %r176};
	st.local.u32 	[%rd235+8], %r175;
	mov.u64 	%rd236, $str$2;
	cvta.global.u64 	%rd237, %rd236;
	{ // callseq 1, 0
	.param .b64 param0;
	st.param.b64 	[param0], %rd237;
	.param .b64 param1;
	st.param.b64 	[param1], %rd234;
	.param .b32 retval0;
	call.uni (retval0), 
	vprintf, 
	(
	param0, 
	param1
	);
	ld.param.b32 	%r149, [retval0];
	} // callseq 1
$L__BB0_29:
	setp.ne.s32 	%p27, %r176, 7;
	@%p27 bra 	$L__BB0_13;
$L__BB0_30:
	bar.sync 	0;
	add.s32 	%r175, %r175, 1;
	setp.ne.s32 	%p28, %r175, 8;
	@%p28 bra 	$L__BB0_3;
	add.u64 	%rd264, %SP, 48;
	add.u64 	%rd8, %SPL, 48;
	setp.ne.s32 	%p29, %r1, 0;
	bar.sync 	0;
	@%p29 bra 	$L__BB0_33;
	ld.local.u32 	%r161, [%rd1+24];
	ld.local.u32 	%r162, [%rd1];
	ld.local.u32 	%r163, [%rd1+12];
	mov.b32 	%r164, 0;
	st.local.v4.u32 	[%rd8], {%r164, %r2, %r161, %r162};
	st.local.u32 	[%rd8+16], %r163;
	st.local.u64 	[%rd8+24], %rd20;
	mov.u64 	%rd266, $str$3;
	cvta.global.u64 	%rd267, %rd266;
	{ // callseq 3, 0
	.param .b64 param0;
	st.param.b64 	[param0], %rd267;
	.param .b64 param1;
	st.param.b64 	[param1], %rd264;
	.param .b32 retval0;
	call.uni (retval0), 
	vprintf, 
	(
	param0, 
	param1
	);
	ld.param.b32 	%r165, [retval0];
	} // callseq 3
$L__BB0_33:
	setp.ne.s32 	%p30, %r2, 0;
	@%p30 bra 	$L__BB0_163;
	ld.local.u32 	%r177, [%rd1+24];
	ld.local.u32 	%r17, [%rd1];
	ld.local.u32 	%r168, [%rd1+12];
	max.s32 	%r169, %r17, %r168;
	setp.gt.s32 	%p31, %r169, %r177;
	@%p31 bra 	$L__BB0_36;
	ld.local.u32 	%r180, [%rd1+28];
	ld.local.u32 	%r181, [%rd1+32];
	bra.uni 	$L__BB0_39;
$L__BB0_36:
	max.s32 	%r170, %r17, %r177;
	setp.gt.s32 	%p32, %r170, %r168;
	@%p32 bra 	$L__BB0_38;
	ld.local.u32 	%r180, [%rd1+16];
	ld.local.u32 	%r181, [%rd1+20];
	mov.u32 	%r177, %r168;
	bra.uni 	$L__BB0_39;
$L__BB0_38:
	ld.local.u32 	%r180, [%rd1+4];
	ld.local.u32 	%r181, [%rd1+8];
	mov.u32 	%r177, %r17;
$L__BB0_39:
	setp.ne.s32 	%p33, %r1, 0;
	@%p33 bra 	$L__BB0_41;
	mov.b32 	%r171, 0;
	st.local.v4.u32 	[%rd8], {%r171, %r171, %r177, %r180};
	st.local.u32 	[%rd8+16], %r181;
	mov.u64 	%rd269, $str$4;
	cvta.global.u64 	%rd270, %rd269;
	{ // callseq 4, 0
	.param .b64 param0;
	st.param.b64 	[param0], %rd270;
	.param .b64 param1;
	st.param.b64 	[param1], %rd264;
	.param .b32 retval0;
	call.uni (retval0), 
	vprintf, 
	(
	param0, 
	param1
	);
	ld.param.b32 	%r172, [retval0];
	} // callseq 4
$L__BB0_41:
	ld.param.u64 	%rd365, [_Z6sw_GPUPPcS0_PPPiPS0_S1_S0_P10max_supp_s_param_5];
	ld.param.u64 	%rd364, [_Z6sw_GPUPPcS0_PPPiPS0_S1_S0_P10max_supp_s_param_4];
	mul.wide.s32 	%rd272, %r180, 8;
	add.s64 	%rd273, %rd2, %rd272;
	ld.u64 	%rd274, [%rd273];
	cvt.s64.s32 	%rd275, %r181;
	mul.wide.s32 	%rd276, %r181, 4;
	add.s64 	%rd277, %rd274, %rd276;
	ld.u32 	%r174, [%rd277];
	cvta.to.global.u64 	%rd278, %rd364;
	mul.wide.u32 	%rd279, %r1, 4;
	add.s64 	%rd280, %rd278, %rd279;
	st.global.u32 	[%rd280], %r174;
	cvta.to.global.u64 	%rd281, %rd365;
	add.s64 	%rd283, %rd281, %rd21;
	ld.global.u64 	%rd9, [%rd283];
	add.s64 	%rd284, %rd3, %rd272;
	ld.u64 	%rd285, [%rd284];
	add.s64 	%rd286, %rd285, %rd275;
	ld.u8 	%rs36, [%rd286];
	setp.gt.s16 	%p34, %rs36, 2;
	@%p34 bra 	$L__BB0_44;
	add.s16 	%rs37, %rs36, -1;
	setp.lt.u16 	%p37, %rs37, 2;
	@%p37 bra 	$L__BB0_47;
	setp.eq.s16 	%p38, %rs36, 0;
	@%p38 bra 	$L__BB0_163;
	bra.uni 	$L__BB0_49;
$L__BB0_44:
	setp.eq.s16 	%p35, %rs36, 3;
	@%p35 bra 	$L__BB0_48;
	setp.eq.s16 	%p36, %rs36, 4;
	@%p36 bra 	$L__BB0_46;
	bra.uni 	$L__BB0_49;
$L__BB0_46:
	add.s32 	%r181, %r181, -1;
	bra.uni 	$L__BB0_49;
$L__BB0_47:
	add.s32 	%r180, %r180, -1;
	add.s32 	%r181, %r181, -1;
	bra.uni 	$L__BB0_49;
$L__BB0_48:
	add.s32 	%r180, %r180, -1;
$L__BB0_49:
	st.u8 	[%rd9], %rs36;
	mul.wide.s32 	%rd287, %r180, 8;
	add.s64 	%rd288, %rd3, %rd287;
	ld.u64 	%rd289, [%rd288];
	cvt.s64.s32 	%rd290, %r181;
	add.s64 	%rd291, %rd289, %rd290;
	ld.u8 	%rs38, [%rd291];
	setp.gt.s16 	%p39, %rs38, 2;
	@%p39 bra 	$L__BB0_52;
	add.s16 	%rs39, %rs38, -1;
	setp.lt.u16 	%p42, %rs39, 2;
	@%p42 bra 	$L__BB0_56;
	setp.eq.s16 	%p43, %rs38, 0;
	@%p43 bra 	$L__BB0_163;
	bra.uni 	$L__BB0_57;
$L__BB0_52:
	setp.eq.s16 	%p40, %rs38, 3;
	@%p40 bra 	$L__BB0_55;
	setp.ne.s16 	%p41, %rs38, 4;
	@%p41 bra 	$L__BB0_57;
	add.s32 	%r181, %r181, -1;
	bra.uni 	$L__BB0_57;
$L__BB0_55:
	add.s32 	%r180, %r180, -1;
	bra.uni 	$L__BB0_57;
$L__BB0_56:
	add.s32 	%r180, %r180, -1;
	add.s32 	%r181, %r181, -1;
$L__BB0_57:
	st.u8 	[%rd9+1], %rs38;
	mul.wide.s32 	%rd292, %r180, 8;
	add.s64 	%rd293, %rd3, %rd292;
	ld.u64 	%rd294, [%rd293];
	cvt.s64.s32 	%rd295, %r181;
	add.s64 	%rd296, %rd294, %rd295;
	ld.u8 	%rs40, [%rd296];
	setp.gt.s16 	%p44, %rs40, 2;
	@%p44 bra 	$L__BB0_60;
	add.s16 	%rs41, %rs40, -1;
	setp.lt.u16 	%p47, %rs41, 2;
	@%p47 bra 	$L__BB0_64;
	setp.eq.s16 	%p48, %rs40, 0;
	@%p48 bra 	$L__BB0_163;
	bra.uni 	$L__BB0_65;
$L__BB0_60:
	setp.eq.s16 	%p45, %rs40, 3;
	@%p45 bra 	$L__BB0_63;
	setp.ne.s16 	%p46, %rs40, 4;
	@%p46 bra 	$L__BB0_65;
	add.s32 	%r181, %r181, -1;
	bra.uni 	$L__BB0_65;
$L__BB0_63:
	add.s32 	%r180, %r180, -1;
	bra.uni 	$L__BB0_65;
$L__BB0_64:
	add.s32 	%r180, %r180, -1;
	add.s32 	%r181, %r181, -1;
$L__BB0_65:
	st.u8 	[%rd9+2], %rs40;
	mul.wide.s32 	%rd297, %r180, 8;
	add.s64 	%rd298, %rd3, %rd297;
	ld.u64 	%rd299, [%rd298];
	cvt.s64.s32 	%rd300, %r181;
	add.s64 	%rd301, %rd299, %rd300;
	ld.u8 	%rs42, [%rd301];
	setp.gt.s16 	%p49, %rs42, 2;
	@%p49 bra 	$L__BB0_68;
	add.s16 	%rs43, %rs42, -1;
	setp.lt.u16 	%p52, %rs43, 2;
	@%p52 bra 	$L__BB0_72;
	setp.eq.s16 	%p53, %rs42, 0;
	@%p53 bra 	$L__BB0_163;
	bra.uni 	$L__BB0_73;
$L__BB0_68:
	setp.eq.s16 	%p50, %rs42, 3;
	@%p50 bra 	$L__BB0_71;
	setp.ne.s16 	%p51, %rs42, 4;
	@%p51 bra 	$L__BB0_73;
	add.s32 	%r181, %r181, -1;
	bra.uni 	$L__BB0_73;
$L__BB0_71:
	add.s32 	%r180, %r180, -1;
	bra.uni 	$L__BB0_73;
$L__BB0_72:
	add.s32 	%r180, %r180, -1;
	add.s32 	%r181, %r181, -1;
$L__BB0_73:
	st.u8 	[%rd9+3], %rs42;
	mul.wide.s32 	%rd302, %r180, 8;
	add.s64 	%rd303, %rd3, %rd302;
	ld.u64 	%rd304, [%rd303];
	cvt.s64.s32 	%rd305, %r181;
	add.s64 	%rd306, %rd304, %rd305;
	ld.u8 	%rs44, [%rd306];
	setp.gt.s16 	%p54, %rs44, 2;
	@%p54 bra 	$L__BB0_76;
	add.s16 	%rs45, %rs44, -1;
	setp.lt.u16 	%p57, %rs45, 2;
	@%p57 bra 	$L__BB0_80;
	setp.eq.s16 	%p58, %rs44, 0;
	@%p58 bra 	$L__BB0_163;
	bra.uni 	$L__BB0_81;
$L__BB0_76:
	setp.eq.s16 	%p55, %rs44, 3;
	@%p55 bra 	$L__BB0_79;
	setp.ne.s16 	%p56, %rs44, 4;
	@%p56 bra 	$L__BB0_81;
	add.s32 	%r181, %r181, -1;
	bra.uni 	$L__BB0_81;
$L__BB0_79:
	add.s32 	%r180, %r180, -1;
	bra.uni 	$L__BB0_81;
$L__BB0_80:
	add.s32 	%r180, %r180, -1;
	add.s32 	%r181, %r181, -1;
$L__BB0_81:
	st.u8 	[%rd9+4], %rs44;
	mul.wide.s32 	%rd307, %r180, 8;
	add.s64 	%rd308, %rd3, %rd307;
	ld.u64 	%rd309, [%rd308];
	cvt.s64.s32 	%rd310, %r181;
	add.s64 	%rd311, %rd309, %rd310;
	ld.u8 	%rs46, [%rd311];
	setp.gt.s16 	%p59, %rs46, 2;
	@%p59 bra 	$L__BB0_84;
	add.s16 	%rs47, %rs46, -1;
	setp.lt.u16 	%p62, %rs47, 2;
	@%p62 bra 	$L__BB0_88;
	setp.eq.s16 	%p63, %rs46, 0;
	@%p63 bra 	$L__BB0_163;
	bra.uni 	$L__BB0_89;
$L__BB0_84:
	setp.eq.s16 	%p60, %rs46, 3;
	@%p60 bra 	$L__BB0_87;
	setp.ne.s16 	%p61, %rs46, 4;
	@%p61 bra 	$L__BB0_89;
	add.s32 	%r181, %r181, -1;
	bra.uni 	$L__BB0_89;
$L__BB0_87:
	add.s32 	%r180, %r180, -1;
	bra.uni 	$L__BB0_89;
$L__BB0_88:
	add.s32 	%r180, %r180, -1;
	add.s32 	%r181, %r181, -1;
$L__BB0_89:
	st.u8 	[%rd9+5], %rs46;
	mul.wide.s32 	%rd312, %r180, 8;
	add.s64 	%rd313, %rd3, %rd312;
	ld.u64 	%rd314, [%rd313];
	cvt.s64.s32 	%rd315, %r181;
	add.s64 	%rd316, %rd314, %rd315;
	ld.u8 	%rs48, [%rd316];
	setp.gt.s16 	%p64, %rs48, 2;
	@%p64 bra 	$L__BB0_92;
	add.s16 	%rs49, %rs48, -1;
	setp.lt.u16 	%p67, %rs49, 2;
	@%p67 bra 	$L__BB0_96;
	setp.eq.s16 	%p68, %rs48, 0;
	@%p68 bra 	$L__BB0_163;
	bra.uni 	$L__BB0_97;
$L__BB0_92:
	setp.eq.s16 	%p65, %rs48, 3;
	@%p65 bra 	$L__BB0_95;
	setp.ne.s16 	%p66, %rs48, 4;
	@%p66 bra 	$L__BB0_97;
	add.s32 	%r181, %r181, -1;
	bra.uni 	$L__BB0_97;
$L__BB0_95:
	add.s32 	%r180, %r180, -1;
	bra.uni 	$L__BB0_97;
$L__BB0_96:
	add.s32 	%r180, %r180, -1;
	add.s32 	%r181, %r181, -1;
$L__BB0_97:
	st.u8 	[%rd9+6], %rs48;
	mul.wide.s32 	%rd317, %r180, 8;
	add.s64 	%rd318, %rd3, %rd317;
	ld.u64 	%rd319, [%rd318];
	cvt.s64.s32 	%rd320, %r181;
	add.s64 	%rd321, %rd319, %rd320;
	ld.u8 	%rs50, [%rd321];
	setp.gt.s16 	%p69, %rs50, 2;
	@%p69 bra 	$L__BB0_100;
	add.s16 	%rs51, %rs50, -1;
	setp.lt.u16 	%p72, %rs51, 2;
	@%p72 bra 	$L__BB0_104;
	setp.eq.s16 	%p73, %rs50, 0;
	@%p73 bra 	$L__BB0_163;
	bra.uni 	$L__BB0_105;
$L__BB0_100:
	setp.eq.s16 	%p70, %rs50, 3;
	@%p70 bra 	$L__BB0_103;
	setp.ne.s16 	%p71, %rs50, 4;
	@%p71 bra 	$L__BB0_105;
	add.s32 	%r181, %r181, -1;
	bra.uni 	$L__BB0_105;
$L__BB0_103:
	add.s32 	%r180, %r180, -1;
	bra.uni 	$L__BB0_105;
$L__BB0_104:
	add.s32 	%r180, %r180, -1;
	add.s32 	%r181, %r181, -1;
$L__BB0_105:
	st.u8 	[%rd9+7], %rs50;
	mul.wide.s32 	%rd322, %r180, 8;
	add.s64 	%rd323, %rd3, %rd322;
	ld.u64 	%rd324, [%rd323];
	cvt.s64.s32 	%rd325, %r181;
	add.s64 	%rd326, %rd324, %rd325;
	ld.u8 	%rs52, [%rd326];
	setp.gt.s16 	%p74, %rs52, 2;
	@%p74 bra 	$L__BB0_108;
	add.s16 	%rs53, %rs52, -1;
	setp.lt.u16 	%p77, %rs53, 2;
	@%p77 bra 	$L__BB0_112;
	setp.eq.s16 	%p78, %rs52, 0;
	@%p78 bra 	$L__BB0_163;
	bra.uni 	$L__BB0_113;
$L__BB0_108:
	setp.eq.s16 	%p75, %rs52, 3;
	@%p75 bra 	$L__BB0_111;
	setp.ne.s16 	%p76, %rs52, 4;
	@%p76 bra 	$L__BB0_113;
	add.s32 	%r181, %r181, -1;
	bra.uni 	$L__BB0_113;
$L__BB0_111:
	add.s32 	%r180, %r180, -1;
	bra.uni 	$L__BB0_113;
$L__BB0_112:
	add.s32 	%r180, %r180, -1;
	add.s32 	%r181, %r181, -1;
$L__BB0_113:
	st.u8 	[%rd9+8], %rs52;
	mul.wide.s32 	%rd327, %r180, 8;
	add.s64 	%rd328, %rd3, %rd327;
	ld.u64 	%rd329, [%rd328];
	cvt.s64.s32 	%rd330, %r181;
	add.s64 	%rd331, %rd329, %rd330;
	ld.u8 	%rs54, [%rd331];
	setp.gt.s16 	%p79, %rs54, 2;
	@%p79 bra 	$L__BB0_116;
	add.s16 	%rs55, %rs54, -1;
	setp.lt.u16 	%p82, %rs55, 2;
	@%p82 bra 	$L__BB0_120;
	setp.eq.s16 	%p83, %rs54, 0;
	@%p83 bra 	$L__BB0_163;
	bra.uni 	$L__BB0_121;
$L__BB0_116:
	setp.eq.s16 	%p80, %rs54, 3;
	@%p80 bra 	$L__BB0_119;
	setp.ne.s16 	%p81, %rs54, 4;
	@%p81 bra 	$L__BB0_121;
	add.s32 	%r181, %r181, -1;
	bra.uni 	$L__BB0_121;
$L__BB0_119:
	add.s32 	%r180, %r180, -1;
	bra.uni 	$L__BB0_121;
$L__BB0_120:
	add.s32 	%r180, %r180, -1;
	add.s32 	%r181, %r181, -1;
$L__BB0_121:
	st.u8 	[%rd9+9], %rs54;
	mul.wide.s32 	%rd332, %r180, 8;
	add.s64 	%rd333, %rd3, %rd332;
	ld.u64 	%rd334, [%rd333];
	cvt.s64.s32 	%rd335, %r181;
	add.s64 	%rd336, %rd334, %rd335;
	ld.u8 	%rs56, [%rd336];
	setp.gt.s16 	%p84, %rs56, 2;
	@%p84 bra 	$L__BB0_124;
	add.s16 	%rs57, %rs56, -1;
	setp.lt.u16 	%p87, %rs57, 2;
	@%p87 bra 	$L__BB0_128;
	setp.eq.s16 	%p88, %rs56, 0;
	@%p88 bra 	$L__BB0_163;
	bra.uni 	$L__BB0_129;
$L__BB0_124:
	setp.eq.s16 	%p85, %rs56, 3;
	@%p85 bra 	$L__BB0_127;
	setp.ne.s16 	%p86, %rs56, 4;
	@%p86 bra 	$L__BB0_129;
	add.s32 	%r181, %r181, -1;
	bra.uni 	$L__BB0_129;
$L__BB0_127:
	add.s32 	%r180, %r180, -1;
	bra.uni 	$L__BB0_129;
$L__BB0_128:
	add.s32 	%r180, %r180, -1;
	add.s32 	%r181, %r181, -1;
$L__BB0_129:
	st.u8 	[%rd9+10], %rs56;
	mul.wide.s32 	%rd337, %r180, 8;
	add.s64 	%rd338, %rd3, %rd337;
	ld.u64 	%rd339, [%rd338];
	cvt.s64.s32 	%rd340, %r181;
	add.s64 	%rd341, %rd339, %rd340;
	ld.u8 	%rs58, [%rd341];
	setp.gt.s16 	%p89, %rs58, 2;
	@%p89 bra 	$L__BB0_132;
	add.s16 	%rs59, %rs58, -1;
	setp.lt.u16 	%p92, %rs59, 2;
	@%p92 bra 	$L__BB0_136;
	setp.eq.s16 	%p93, %rs58, 0;
	@%p93 bra 	$L__BB0_163;
	bra.uni 	$L__BB0_137;
$L__BB0_132:
	setp.eq.s16 	%p90, %rs58, 3;
	@%p90 bra 	$L__BB0_135;
	setp.ne.s16 	%p91, %rs58, 4;
	@%p91 bra 	$L__BB0_137;
	add.s32 	%r181, %r181, -1;
	bra.uni 	$L__BB0_137;
$L__BB0_135:
	add.s32 	%r180, %r180, -1;
	bra.uni 	$L__BB0_137;
$L__BB0_136:
	add.s32 	%r180, %r180, -1;
	add.s32 	%r181, %r181, -1;
$L__BB0_137:
	st.u8 	[%rd9+11], %rs58;
	mul.wide.s32 	%rd342, %r180, 8;
	add.s64 	%rd343, %rd3, %rd342;
	ld.u64 	%rd344, [%rd343];
	cvt.s64.s32 	%rd345, %r181;
	add.s64 	%rd346, %rd344, %rd345;
	ld.u8 	%rs60, [%rd346];
	setp.gt.s16 	%p94, %rs60, 2;
	@%p94 bra 	$L__BB0_140;
	add.s16 	%rs61, %rs60, -1;
	setp.lt.u16 	%p97, %rs61, 2;
	@%p97 bra 	$L__BB0_144;
	setp.eq.s16 	%p98, %rs60, 0;
	@%p98 bra 	$L__BB0_163;
	bra.uni 	$L__BB0_145;
$L__BB0_140:
	setp.eq.s16 	%p95, %rs60, 3;
	@%p95 bra 	$L__BB0_143;
	setp.ne.s16 	%p96, %rs60, 4;
	@%p96 bra 	$L__BB0_145;
	add.s32 	%r181, %r181, -1;
	bra.uni 	$L__BB0_145;
$L__BB0_143:
	add.s32 	%r180, %r180, -1;
	bra.uni 	$L__BB0_145;
$L__BB0_144:
	add.s32 	%r180, %r180, -1;
	add.s32 	%r181, %r181, -1;
$L__BB0_145:
	st.u8 	[%rd9+12], %rs60;
	mul.wide.s32 	%rd347, %r180, 8;
	add.s64 	%rd348, %rd3, %rd347;
	ld.u64 	%rd349, [%rd348];
	cvt.s64.s32 	%rd350, %r181;
	add.s64 	%rd351, %rd349, %rd350;
	ld.u8 	%rs62, [%rd351];
	setp.gt.s16 	%p99, %rs62, 2;
	@%p99 bra 	$L__BB0_148;
	add.s16 	%rs63, %rs62, -1;
	setp.lt.u16 	%p102, %rs63, 2;
	@%p102 bra 	$L__BB0_152;
	setp.eq.s16 	%p103, %rs62, 0;
	@%p103 bra 	$L__BB0_163;
	bra.uni 	$L__BB0_153;
$L__BB0_148:
	setp.eq.s16 	%p100, %rs62, 3;
	@%p100 bra 	$L__BB0_151;
	setp.ne.s16 	%p101, %rs62, 4;
	@%p101 bra 	$L__BB0_153;
	add.s32 	%r181, %r181, -1;
	bra.uni 	$L__BB0_153;
$L__BB0_151:
	add.s32 	%r180, %r180, -1;
	bra.uni 	$L__BB0_153;
$L__BB0_152:
	add.s32 	%r180, %r180, -1;
	add.s32 	%r181, %r181, -1;
$L__BB0_153:
	st.u8 	[%rd9+13], %rs62;
	mul.wide.s32 	%rd352, %r180, 8;
	add.s64 	%rd353, %rd3, %rd352;
	ld.u64 	%rd354, [%rd353];
	cvt.s64.s32 	%rd355, %r181;
	add.s64 	%rd356, %rd354, %rd355;
	ld.u8 	%rs64, [%rd356];
	setp.gt.s16 	%p104, %rs64, 2;
	@%p104 bra 	$L__BB0_156;
	add.s16 	%rs65, %rs64, -1;
	setp.lt.u16 	%p107, %rs65, 2;
	@%p107 bra 	$L__BB0_160;
	setp.eq.s16 	%p108, %rs64, 0;
	@%p108 bra 	$L__BB0_163;
	bra.uni 	$L__BB0_161;
$L__BB0_156:
	setp.eq.s16 	%p105, %rs64, 3;
	@%p105 bra 	$L__BB0_159;
	setp.ne.s16 	%p106, %rs64, 4;
	@%p106 bra 	$L__BB0_161;
	add.s32 	%r181, %r181, -1;
	bra.uni 	$L__BB0_161;
$L__BB0_159:
	add.s32 	%r180, %r180, -1;
	bra.uni 	$L__BB0_161;
$L__BB0_160:
	add.s32 	%r180, %r180, -1;
	add.s32 	%r181, %r181, -1;
$L__BB0_161:
	st.u8 	[%rd9+14], %rs64;
	mul.wide.s32 	%rd357, %r180, 8;
	add.s64 	%rd358, %rd3, %rd357;
	ld.u64 	%rd359, [%rd358];
	cvt.s64.s32 	%rd360, %r181;
	add.s64 	%rd361, %rd359, %rd360;
	ld.u8 	%rs31, [%rd361];
	setp.eq.s16 	%p109, %rs31, 0;
	@%p109 bra 	$L__BB0_163;
	st.u8 	[%rd9+15], %rs31;
$L__BB0_163:
	ret;

}


// ===== COMPILED SASS (sm_100) =====

	.target	sm_100

	.elftype	@"ET_EXEC"


//--------------------- .note.nv.tkinfo           --------------------------
	.section	.note.nv.tkinfo,"",@"SHT_NOTE"
	.sectionflags	@"SHF_NOTE_NV_TKINFO"
	.tkinfo
        /*0018*/ 	.word	0x00000002
        /*0030*/ 	.string	""
        /*0030*/ 	.string	"ptxas"
        /*0030*/ 	.string	"Cuda compilation tools, release 13.0, V13.0.88"
        /*0030*/ 	.string	"Build cuda_13.0.r13.0/compiler.36424714_0"
        /*0030*/ 	.string	"-arch sm_100 -m 64 "



//--------------------- .note.nv.cuinfo           --------------------------
	.section	.note.nv.cuinfo,"",@"SHT_NOTE"
	.sectionflags	@"SHF_NOTE_NV_CUINFO"
        /*0018*/ 	.short	0x0002
        /*001a*/ 	.short	0x0064
        /*001c*/ 	.short	0x0082
	.zero		2


//--------------------- .nv.info                  --------------------------
	.section	.nv.info,"",@"SHT_CUDA_INFO"
	.align	4


	//----- nvinfo : EIATTR_REGCOUNT
	.align		4
        /*0000*/ 	.byte	0x04, 0x2f
        /*0002*/ 	.short	(.L_6 - .L_5)
	.align		4
.L_5:
        /*0004*/ 	.word	index@(_Z6sw_GPUPPcS0_PPPiPS0_S1_S0_P10max_supp_s)
        /*0008*/ 	.word	0x0000001e


	//----- nvinfo : EIATTR_FRAME_SIZE
	.align		4
.L_6:
        /*000c*/ 	.byte	0x04, 0x11
        /*000e*/ 	.short	(.L_8 - .L_7)
	.align		4
.L_7:
        /*0010*/ 	.word	index@(_Z6sw_GPUPPcS0_PPPiPS0_S1_S0_P10max_supp_s)
        /*0014*/ 	.word	0x00000050


	//----- nvinfo : EIATTR_MIN_STACK_SIZE
	.align		4
.L_8:
        /*0018*/ 	.byte	0x04, 0x12
        /*001a*/ 	.short	(.L_10 - .L_9)
	.align		4
.L_9:
        /*001c*/ 	.word	index@(_Z6sw_GPUPPcS0_PPPiPS0_S1_S0_P10max_supp_s)
        /*0020*/ 	.word	0x00000050
.L_10:


//--------------------- .nv.compat                --------------------------
	.section	.nv.compat,"",@"SHT_CUDA_COMPAT_INFO"
	.align	4
        /*0000*/ 	.byte	0x02, 0x09, 0x00, 0x00, 0x02, 0x02, 0x01, 0x00, 0x02, 0x05, 0x05, 0x00, 0x03, 0x07, 0x01, 0x01
        /*0010*/ 	.byte	0x02, 0x03, 0x00, 0x00, 0x02, 0x06, 0x01, 0x00, 0x04, 0x0b, 0x08, 0x00, 0x09, 0x00, 0x00, 0x00
        /*0020*/ 	.byte	0x00, 0x00, 0x00, 0x00


//--------------------- .nv.info._Z6sw_GPUPPcS0_PPPiPS0_S1_S0_P10max_supp_s --------------------------
	.section	.nv.info._Z6sw_GPUPPcS0_PPPiPS0_S1_S0_P10max_supp_s,"",@"SHT_CUDA_INFO"
	.sectionflags	@""
	.align	4


	//----- nvinfo : EIATTR_CUDA_API_VERSION
	.align		4
        /*0000*/ 	.byte	0x04, 0x37
        /*0002*/ 	.short	(.L_12 - .L_11)
.L_11:
        /*0004*/ 	.word	0x00000082


	//----- nvinfo : EIATTR_KPARAM_INFO
	.align		4
.L_12:
        /*0008*/ 	.byte	0x04, 0x17
        /*000a*/ 	.short	(.L_14 - .L_13)
.L_13:
        /*000c*/ 	.word	0x00000000
        /*0010*/ 	.short	0x0006
        /*0012*/ 	.short	0x0030
        /*0014*/ 	.byte	0x00, 0xf5, 0x21, 0x00


	//----- nvinfo : EIATTR_KPARAM_INFO
	.align		4
.L_14:
        /*0018*/ 	.byte	0x04, 0x17
        /*001a*/ 	.short	(.L_16 - .L_15)
.L_15:
        /*001c*/ 	.word	0x00000000
        /*0020*/ 	.short	0x0005
        /*0022*/ 	.short	0x0028
        /*0024*/ 	.byte	0x00, 0xf5, 0x21, 0x00


	//----- nvinfo : EIATTR_KPARAM_INFO
	.align		4
.L_16:
        /*0028*/ 	.byte	0x04, 0x17
        /*002a*/ 	.short	(.L_18 - .L_17)
.L_17:
        /*002c*/ 	.word	0x00000000
        /*0030*/ 	.short	0x0004
        /*0032*/ 	.short	0x0020
        /*0034*/ 	.byte	0x00, 0xf5, 0x21, 0x00


	//----- nvinfo : EIATTR_KPARAM_INFO
	.align		4
.L_18:
        /*0038*/ 	.byte	0x04, 0x17
        /*003a*/ 	.short	(.L_20 - .L_19)
.L_19:
        /*003c*/ 	.word	0x00000000
        /*0040*/ 	.short	0x0003
        /*0042*/ 	.short	0x0018
        /*0044*/ 	.byte	0x00, 0xf5, 0x21, 0x00


	//----- nvinfo : EIATTR_KPARAM_INFO
	.align		4
.L_20:
        /*0048*/ 	.byte	0x04, 0x17
        /*004a*/ 	.short	(.L_22 - .L_21)
.L_21:
        /*004c*/ 	.word	0x00000000
        /*0050*/ 	.short	0x0002
        /*0052*/ 	.short	0x0010
        /*0054*/ 	.byte	0x00, 0xf5, 0x21, 0x00


	//----- nvinfo : EIATTR_KPARAM_INFO
	.align		4
.L_22:
        /*0058*/ 	.byte	0x04, 0x17
        /*005a*/ 	.short	(.L_24 - .L_23)
.L_23:
        /*005c*/ 	.word	0x00000000
        /*0060*/ 	.short	0x0001
        /*0062*/ 	.short	0x0008
        /*0064*/ 	.byte	0x00, 0xf5, 0x21, 0x00


	//----- nvinfo : EIATTR_KPARAM_INFO
	.align		4
.L_24:
        /*0068*/ 	.byte	0x04, 0x17
        /*006a*/ 	.short	(.L_26 - .L_25)
.L_25:
        /*006c*/ 	.word	0x00000000
        /*0070*/ 	.short	0x0000
        /*0072*/ 	.short	0x0000
        /*0074*/ 	.byte	0x00, 0xf5, 0x21, 0x00


	//----- nvinfo : EIATTR_SPARSE_MMA_MASK
	.align		4
.L_26:
        /*0078*/ 	.byte	0x03, 0x50
        /*007a*/ 	.short	0x0000


	//----- nvinfo : EIATTR_MAXREG_COUNT
	.align		4
        /*007c*/ 	.byte	0x03, 0x1b
        /*007e*/ 	.short	0x00ff


	//----- nvinfo : EIATTR_NUM_BARRIERS
	.align		4
        /*0080*/ 	.byte	0x02, 0x4c
        /*0082*/ 	.byte	0x01
	.zero		1


	//----- nvinfo : EIATTR_EXTERNS
	.align		4
        /*0084*/ 	.byte	0x04, 0x0f
        /*0086*/ 	.short	(.L_28 - .L_27)


	//   ....[0]....
	.align		4
.L_27:
        /*0088*/ 	.word	index@(vprintf)


	//----- nvinfo : EIATTR_MERCURY_ISA_VERSION
	.align		4
.L_28:
        /*008c*/ 	.byte	0x03, 0x5f
        /*008e*/ 	.short	0x0101


	//----- nvinfo : EIATTR_VRC_CTA_INIT_COUNT
	.align		4
        /*0090*/ 	.byte	0x02, 0x4a
	.zero		1
	.zero		1


	//----- nvinfo : EIATTR_SYSCALL_OFFSETS
	.align		4
        /*0094*/ 	.byte	0x04, 0x46
        /*0096*/ 	.short	(.L_30 - .L_29)


	//   ....[0]....
.L_29:
        /*0098*/ 	.word	0x00001b80


	//   ....[1]....
        /*009c*/ 	.word	0x00002040


	//   ....[2]....
        /*00a0*/ 	.word	0x000024b0


	//   ....[3]....
        /*00a4*/ 	.word	0x000026a0


	//   ....[4]....
        /*00a8*/ 	.word	0x000028b0


	//----- nvinfo : EIATTR_EXIT_INSTR_OFFSETS
	.align		4
.L_30:
        /*00ac*/ 	.byte	0x04, 0x1c
        /*00ae*/ 	.short	(.L_32 - .L_31)


	//   ....[0]....
.L_31:
        /*00b0*/ 	.word	0x000026c0


	//   ....[1]....
        /*00b4*/ 	.word	0x00002a60


	//   ....[2]....
        /*00b8*/ 	.word	0x00002c10


	//   ....[3]....
        /*00bc*/ 	.word	0x00002dc0


	//   ....[4]....
        /*00c0*/ 	.word	0x00002f70


	//   ....[5]....
        /*00c4*/ 	.word	0x00003120


	//   ....[6]....
        /*00c8*/ 	.word	0x000032d0


	//   ....[7]....
        /*00cc*/ 	.word	0x00003480


	//   ....[8]....
        /*00d0*/ 	.word	0x00003630


	//   ....[9]....
        /*00d4*/ 	.word	0x000037e0


	//   ....[10]....
        /*00d8*/ 	.word	0x00003990


	//   ....[11]....
        /*00dc*/ 	.word	0x00003b40


	//   ....[12]....
        /*00e0*/ 	.word	0x00003cf0


	//   ....[13]....
        /*00e4*/ 	.word	0x00003ea0


	//   ....[14]....
        /*00e8*/ 	.word	0x00004050


	//   ....[15]....
        /*00ec*/ 	.word	0x00004200


	//   ....[16]....
        /*00f0*/ 	.word	0x00004340


	//   ....[17]....
        /*00f4*/ 	.word	0x00004360


	//----- nvinfo : EIATTR_CRS_STACK_SIZE
	.align		4
.L_32:
        /*00f8*/ 	.byte	0x04, 0x1e
        /*00fa*/ 	.short	(.L_34 - .L_33)
.L_33:
        /*00fc*/ 	.word	0x00000000


	//----- nvinfo : EIATTR_CBANK_PARAM_SIZE
	.align		4
.L_34:
        /*0100*/ 	.byte	0x03, 0x19
        /*0102*/ 	.short	0x0038


	//----- nvinfo : EIATTR_PARAM_CBANK
	.align		4
        /*0104*/ 	.byte	0x04, 0x0a
        /*0106*/ 	.short	(.L_36 - .L_35)
	.align		4
.L_35:
        /*0108*/ 	.word	index@(.nv.constant0._Z6sw_GPUPPcS0_PPPiPS0_S1_S0_P10max_supp_s)
        /*010c*/ 	.short	0x0380
        /*010e*/ 	.short	0x0038


	//----- nvinfo : EIATTR_SW_WAR
	.align		4
.L_36:
        /*0110*/ 	.byte	0x04, 0x36
        /*0112*/ 	.short	(.L_38 - .L_37)
.L_37:
        /*0114*/ 	.word	0x00000008
.L_38:


//--------------------- .nv.callgraph             --------------------------
	.section	.nv.callgraph,"",@"SHT_CUDA_CALLGRAPH"
	.align	4
	.sectionentsize	8
	.align		4
        /*0000*/ 	.word	0x00000000
	.align		4
        /*0004*/ 	.word	0xffffffff
	.align		4
        /*0008*/ 	.word	index@(_Z6sw_GPUPPcS0_PPPiPS0_S1_S0_P10max_supp_s)
	.align		4
        /*000c*/ 	.word	index@(vprintf)
	.align		4
        /*0010*/ 	.word	0x00000000
	.align		4
        /*0014*/ 	.word	0xfffffffe
	.align		4
        /*0018*/ 	.word	0x00000000
	.align		4
        /*001c*/ 	.word	0xfffffffd
	.align		4
        /*0020*/ 	.word	0x00000000
	.align		4
        /*0024*/ 	.word	0xfffffffc


//--------------------- .nv.constant4             --------------------------
	.section	.nv.constant4,"a",@progbits
	.align	8
	.align		8
.nv.constant4:
        /*0000*/ 	.dword	vprintf
	.align		8
        /*0008*/ 	.dword	$str
	.align		8
        /*0010*/ 	.dword	$str$1
	.align		8
        /*0018*/ 	.dword	$str$2
	.align		8
        /*0020*/ 	.dword	$str$3
	.align		8
        /*0028*/ 	.dword	$str$4


//--------------------- .text._Z6sw_GPUPPcS0_PPPiPS0_S1_S0_P10max_supp_s --------------------------
	.section	.text._Z6sw_GPUPPcS0_PPPiPS0_S1_S0_P10max_supp_s,"ax",@progbits
	.align	128
        .global         _Z6sw_GPUPPcS0_PPPiPS0_S1_S0_P10max_supp_s
        .type           _Z6sw_GPUPPcS0_PPPiPS0_S1_S0_P10max_supp_s,@function
        .size           _Z6sw_GPUPPcS0_PPPiPS0_S1_S0_P10max_supp_s,(.L_x_98 - _Z6sw_GPUPPcS0_PPPiPS0_S1_S0_P10max_supp_s)
        .other          _Z6sw_GPUPPcS0_PPPiPS0_S1_S0_P10max_supp_s,@"STO_CUDA_ENTRY STV_DEFAULT"
_Z6sw_GPUPPcS0_PPPiPS0_S1_S0_P10max_supp_s:
.text._Z6sw_GPUPPcS0_PPPiPS0_S1_S0_P10max_supp_s:
[----:B------:R-:W0:Y:S08]  /*0000*/  LDC R1, c[0x0][0x37c] ;  /* 0x0000df00ff017b82 */ /* 0x000e300000000800 */
[----:B------:R-:W1:Y:S01]  /*0010*/  S2UR UR44, SR_CTAID.X ;  /* 0x00000000002c79c3 */ /* 0x000e620000002500 */
[----:B------:R-:W1:Y:S01]  /*0020*/  LDCU.64 UR4, c[0x0][0x3b0] ;  /* 0x00007600ff0477ac */ /* 0x000e620008000a00 */
[----:B0-----:R-:W-:Y:S01]  /*0030*/  VIADD R1, R1, 0xffffffb0 ;  /* 0xffffffb001017836 */ /* 0x001fe20000000000 */
[----:B------:R-:W0:Y:S01]  /*0040*/  LDCU.64 UR36, c[0x0][0x358] ;  /* 0x00006b00ff2477ac */ /* 0x000e220008000a00 */
[----:B-1----:R-:W-:-:S06]  /*0050*/  UIMAD.WIDE.U32 UR4, UR44, 0x24, UR4 ;  /* 0x000000242c0478a5 */ /* 0x002fcc000f8e0004 */
[----:B------:R-:W-:Y:S02]  /*0060*/  IMAD.U32 R2, RZ, RZ, UR4 ;  /* 0x00000004ff027e24 */ /* 0x000fe4000f8e00ff */
[----:B------:R-:W-:-:S03]  /*0070*/  IMAD.U32 R3, RZ, RZ, UR5 ;  /* 0x00000005ff037e24 */ /* 0x000fc6000f8e00ff */
[----:B------:R-:W1:Y:S02]  /*0080*/  LDCU.128 UR4, c[0x0][0x390] ;  /* 0x00007200ff0477ac */ /* 0x000e640008000c00 */
[----:B0-----:R-:W2:Y:S04]  /*0090*/  LDG.E R8, desc[UR36][R2.64] ;  /* 0x0000002402087981 */ /* 0x001ea8000c1e1900 */
[----:B------:R-:W2:Y:S04]  /*00a0*/  LDG.E R9, desc[UR36][R2.64+0x4] ;  /* 0x0000042402097981 */ /* 0x000ea8000c1e1900 */
[----:B------:R-:W2:Y:S04]  /*00b0*/  LDG.E R10, desc[UR36][R2.64+0x8] ;  /* 0x00000824020a7981 */ /* 0x000ea8000c1e1900 */
[----:B------:R-:W2:Y:S04]  /*00c0*/  LDG.E R11, desc[UR36][R2.64+0xc] ;  /* 0x00000c24020b7981 */ /* 0x000ea8000c1e1900 */
[----:B------:R-:W3:Y:S04]  /*00d0*/  LDG.E R4, desc[UR36][R2.64+0x10] ;  /* 0x0000102402047981 */ /* 0x000ee8000c1e1900 */
[----:B------:R-:W3:Y:S04]  /*00e0*/  LDG.E R5, desc[UR36][R2.64+0x14] ;  /* 0x0000142402057981 */ /* 0x000ee8000c1e1900 */
[----:B------:R-:W3:Y:S04]  /*00f0*/  LDG.E R6, desc[UR36][R2.64+0x18] ;  /* 0x0000182402067981 */ /* 0x000ee8000c1e1900 */
[----:B------:R-:W3:Y:S04]  /*0100*/  LDG.E R7, desc[UR36][R2.64+0x1c] ;  /* 0x00001c2402077981 */ /* 0x000ee8000c1e1900 */
[----:B------:R-:W4:Y:S01]  /*0110*/  LDG.E R0, desc[UR36][R2.64+0x20] ;  /* 0x0000202402007981 */ /* 0x000f22000c1e1900 */
[----:B-1----:R-:W-:-:S02]  /*0120*/  UIMAD.WIDE.U32 UR4, UR44, 0x8, UR4 ;  /* 0x000000082c0478a5 */ /* 0x002fc4000f8e0004 */
[----:B------:R-:W-:-:S04]  /*0130*/  UIMAD.WIDE.U32 UR6, UR44, 0x8, UR6 ;  /* 0x000000082c0678a5 */ /* 0x000fc8000f8e0006 */
[----:B------:R-:W-:Y:S02]  /*0140*/  IMAD.U32 R24, RZ, RZ, UR4 ;  /* 0x00000004ff187e24 */ /* 0x000fe4000f8e00ff */
[----:B------:R-:W-:Y:S02]  /*0150*/  IMAD.U32 R25, RZ, RZ, UR5 ;  /* 0x00000005ff197e24 */ /* 0x000fe4000f8e00ff */
[----:B------:R-:W-:Y:S02]  /*0160*/  IMAD.U32 R22, RZ, RZ, UR6 ;  /* 0x00000006ff167e24 */ /* 0x000fe4000f8e00ff */
[----:B------:R-:W-:Y:S02]  /*0170*/  IMAD.U32 R23, RZ, RZ, UR7 ;  /* 0x00000007ff177e24 */ /* 0x000fe4000f8e00ff */
[----:B------:R-:W5:Y:S04]  /*0180*/  LDG.E.64 R24, desc[UR36][R24.64] ;  /* 0x0000002418187981 */ /* 0x000f68000c1e1b00 */
[----:B------:R-:W5:Y:S01]  /*0190*/  LDG.E.64 R22, desc[UR36][R22.64] ;  /* 0x0000002416167981 */ /* 0x000f62000c1e1b00 */
[----:B------:R-:W0:Y:S01]  /*01a0*/  LDCU UR42, c[0x0][0x2f8] ;  /* 0x00005f00ff2a77ac */ /* 0x000e220008000800 */
[----:B------:R-:W-:Y:S01]  /*01b0*/  R2UR UR4, R1 ;  /* 0x00000000010472ca */ /* 0x000fe200000e0000 */
[----:B------:R-:W-:Y:S01]  /*01c0*/  BSSY.RECONVERGENT B0, `(.L_x_0) ;  /* 0x0000152000007945 */ /* 0x000fe20003800200 */
[----:B------:R-:W1:Y:S01]  /*01d0*/  S2R R17, SR_TID.X ;  /* 0x0000000000117919 */ /* 0x000e620000002100 */
[----:B------:R-:W0:Y:S10]  /*01e0*/  LDCU UR43, c[0x0][0x2fc] ;  /* 0x00005f80ff2b77ac */ /* 0x000e340008000800 */
[----:B0-----:R-:W-:-:S04]  /*01f0*/  UIADD3 UR42, UP0, UPT, UR4, UR42, URZ ;  /* 0x0000002a042a7290 */ /* 0x001fc8000ff1e0ff */
[----:B------:R-:W-:Y:S01]  /*0200*/  UIADD3.X UR43, UPT, UPT, URZ, UR43, URZ, UP0, !UPT ;  /* 0x0000002bff2b7290 */ /* 0x000fe200087fe4ff */
[----:B-1----:R-:W-:Y:S01]  /*0210*/  ISETP.NE.AND P0, PT, R17, RZ, PT ;  /* 0x000000ff1100720c */ /* 0x002fe20003f05270 */
[----:B--2---:R0:W-:Y:S04]  /*0220*/  STL.128 [R1], R8 ;  /* 0x0000000801007387 */ /* 0x0041e80000100c00 */
[----:B---3--:R0:W-:Y:S04]  /*0230*/  STL.128 [R1+0x10], R4 ;  /* 0x0000100401007387 */ /* 0x0081e80000100c00 */
[----:B----4-:R0:W-:Y:S04]  /*0240*/  STL [R1+0x20], R0 ;  /* 0x0000200001007387 */ /* 0x0101e80000100800 */
[----:B------:R-:W-:Y:S05]  /*0250*/  @P0 BRA `(.L_x_1) ;  /* 0x0000001400200947 */ /* 0x000fea0003800000 */
[----:B0-----:R-:W-:-:S05]  /*0260*/  IMAD.MOV.U32 R0, RZ, RZ, -0x2 ;  /* 0xfffffffeff007424 */ /* 0x001fca00078e00ff */
[----:B------:R-:W-:Y:S04]  /*0270*/  STL [R1+0x18], R0 ;  /* 0x0000180001007387 */ /* 0x000fe80000100800 */
[----:B------:R-:W-:Y:S04]  /*0280*/  STL [R1], R0 ;  /* 0x0000000001007387 */ /* 0x000fe80000100800 */
[----:B------:R-:W-:Y:S04]  /*0290*/  STL [R1+0xc], R0 ;  /* 0x00000c0001007387 */ /* 0x000fe80000100800 */
[----:B-----5:R-:W2:Y:S04]  /*02a0*/  LD.E.64 R2, desc[UR36][R24.64] ;  /* 0x0000002418027980 */ /* 0x020ea8000c101b00 */
[----:B--2---:R0:W-:Y:S04]  /*02b0*/  ST.E desc[UR36][R2.64], RZ ;  /* 0x000000ff02007985 */ /* 0x0041e8000c101924 */
[----:B------:R-:W2:Y:S04]  /*02c0*/  LD.E.64 R4, desc[UR36][R22.64] ;  /* 0x0000002416047980 */ /* 0x000ea8000c101b00 */
[----:B--2---:R1:W-:Y:S04]  /*02d0*/  ST.E.U8 desc[UR36][R4.64], RZ ;  /* 0x000000ff04007985 */ /* 0x0043e8000c101124 */
[----:B------:R-:W2:Y:S04]  /*02e0*/  LD.E.64 R6, desc[UR36][R24.64] ;  /* 0x0000002418067980 */ /* 0x000ea8000c101b00 */
[----:B--2---:R2:W-:Y:S04]  /*02f0*/  ST.E desc[UR36][R6.64+0x4], RZ ;  /* 0x000004ff06007985 */ /* 0x0045e8000c101924 */
[----:B------:R-:W3:Y:S04]  /*0300*/  LD.E.64 R8, desc[UR36][R22.64] ;  /* 0x0000002416087980 */ /* 0x000ee8000c101b00 */
[----:B---3--:R3:W-:Y:S04]  /*0310*/  ST.E.U8 desc[UR36][R8.64+0x1], RZ ;  /* 0x000001ff08007985 */ /* 0x0087e8000c101124 */
[----:B------:R-:W4:Y:S04]  /*0320*/  LD.E.64 R10, desc[UR36][R24.64] ;  /* 0x00000024180a7980 */ /* 0x000f28000c101b00 */
[----:B----4-:R4:W-:Y:S04]  /*0330*/  ST.E desc[UR36][R10.64+0x8], RZ ;  /* 0x000008ff0a007985 */ /* 0x0109e8000c101924 */
[----:B------:R-:W2:Y:S04]  /*0340*/  LD.E.64 R12, desc[UR36][R22.64] ;  /* 0x00000024160c7980 */ /* 0x000ea8000c101b00 */
[----:B--2---:R2:W-:Y:S04]  /*0350*/  ST.E.U8 desc[UR36][R12.64+0x2], RZ ;  /* 0x000002ff0c007985 */ /* 0x0045e8000c101124 */
[----:B0-----:R-:W3:Y:S04]  /*0360*/  LD.E.64 R2, desc[UR36][R24.64] ;  /* 0x0000002418027980 */ /* 0x001ee8000c101b00 */
[----:B---3--:R0:W-:Y:S04]  /*0370*/  ST.E desc[UR36][R2.64+0xc], RZ ;  /* 0x00000cff02007985 */ /* 0x0081e8000c101924 */
[----:B-1----:R-:W3:Y:S04]  /*0380*/  LD.E.64 R4, desc[UR36][R22.64] ;  /* 0x0000002416047980 */ /* 0x002ee8000c101b00 */
[----:B---3--:R1:W-:Y:S04]  /*0390*/  ST.E.U8 desc[UR36][R4.64+0x3], RZ ;  /* 0x000003ff04007985 */ /* 0x0083e8000c101124 */
[----:B------:R-:W3:Y:S04]  /*03a0*/  LD.E.64 R6, desc[UR36][R24.64] ;  /* 0x0000002418067980 */ /* 0x000ee8000c101b00 */
[----:B---3--:R3:W-:Y:S04]  /*03b0*/  ST.E desc[UR36][R6.64+0x10], RZ ;  /* 0x000010ff06007985 */ /* 0x0087e8000c101924 */
[----:B------:R-:W4:Y:S04]  /*03c0*/  LD.E.64 R8, desc[UR36][R22.64] ;  /* 0x0000002416087980 */ /* 0x000f28000c101b00 */
[----:B----4-:R4:W-:Y:S04]  /*03d0*/  ST.E.U8 desc[UR36][R8.64+0x4], RZ ;  /* 0x000004ff08007985 */ /* 0x0109e8000c101124 */
[----:B------:R-:W2:Y:S04]  /*03e0*/  LD.E.64 R10, desc[UR36][R24.64] ;  /* 0x00000024180a7980 */ /* 0x000ea8000c101b00 */
[----:B--2---:R2:W-:Y:S04]  /*03f0*/  ST.E desc[UR36][R10.64+0x14], RZ ;  /* 0x000014ff0a007985 */ /* 0x0045e8000c101924 */
[----:B------:R-:W3:Y:S04]  /*0400*/  LD.E.64 R12, desc[UR36][R22.64] ;  /* 0x00000024160c7980 */ /* 0x000ee8000c101b00 */
[----:B---3--:R3:W-:Y:S04]  /*0410*/  ST.E.U8 desc[UR36][R12.64+0x5], RZ ;  /* 0x000005ff0c007985 */ /* 0x0087e8000c101124 */
[----:B0-----:R-:W4:Y:S04]  /*0420*/  LD.E.64 R2, desc[UR36][R24.64] ;  /* 0x0000002418027980 */ /* 0x001f28000c101b00 */
[----:B----4-:R0:W-:Y:S04]  /*0430*/  ST.E desc[UR36][R2.64+0x18], RZ ;  /* 0x000018ff02007985 */ /* 0x0101e8000c101924 */
[----:B-1----:R-:W4:Y:S04]  /*0440*/  LD.E.64 R4, desc[UR36][R22.64] ;  /* 0x0000002416047980 */ /* 0x002f28000c101b00 */
[----:B----4-:R1:W-:Y:S04]  /*0450*/  ST.E.U8 desc[UR36][R4.64+0x6], RZ ;  /* 0x000006ff04007985 */ /* 0x0103e8000c101124 */
[----:B------:R-:W4:Y:S04]  /*0460*/  LD.E.64 R6, desc[UR36][R24.64] ;  /* 0x0000002418067980 */ /* 0x000f28000c101b00 */
[----:B----4-:R4:W-:Y:S04]  /*0470*/  ST.E desc[UR36][R6.64+0x1c], RZ ;  /* 0x00001cff06007985 */ /* 0x0109e8000c101924 */
[----:B------:R-:W2:Y:S04]  /*0480*/  LD.E.64 R8, desc[UR36][R22.64] ;  /* 0x0000002416087980 */ /* 0x000ea8000c101b00 */
[----:B--2---:R2:W-:Y:S04]  /*0490*/  ST.E.U8 desc[UR36][R8.64+0x7], RZ ;  /* 0x000007ff08007985 */ /* 0x0045e8000c101124 */
[----:B------:R-:W3:Y:S04]  /*04a0*/  LD.E.64 R10, desc[UR36][R24.64] ;  /* 0x00000024180a7980 */ /* 0x000ee8000c101b00 */
[----:B---3--:R3:W-:Y:S04]  /*04b0*/  ST.E desc[UR36][R10.64+0x20], RZ ;  /* 0x000020ff0a007985 */ /* 0x0087e8000c101924 */
[----:B------:R-:W4:Y:S04]  /*04c0*/  LD.E.64 R12, desc[UR36][R22.64] ;  /* 0x00000024160c7980 */ /* 0x000f28000c101b00 */
[----:B----4-:R4:W-:Y:S04]  /*04d0*/  ST.E.U8 desc[UR36][R12.64+0x8], RZ ;  /* 0x000008ff0c007985 */ /* 0x0109e8000c101124 */
[----:B0-----:R-:W2:Y:S04]  /*04e0*/  LD.E.64 R2, desc[UR36][R24.64+0x8] ;  /* 0x0000082418027980 */ /* 0x001ea8000c101b00 */
[----:B--2---:R0:W-:Y:S04]  /*04f0*/  ST.E desc[UR36][R2.64], RZ ;  /* 0x000000ff02007985 */ /* 0x0041e8000c101924 */
[----:B-1----:R-:W2:Y:S04]  /*0500*/  LD.E.64 R4, desc[UR36][R22.64+0x8] ;  /* 0x0000082416047980 */ /* 0x002ea8000c101b00 */
        /* <DEDUP_REMOVED lines=275> */
[----:B-1----:R-:W2:Y:S04]  /*1640*/  LD.E.64 R4, desc[UR36][R22.64+0x40] ;  /* 0x0000402416047980 */ /* 0x002ea8000c101b00 */
[----:B--2---:R4:W-:Y:S04]  /*1650*/  ST.E.U8 desc[UR36][R4.64+0x6], RZ ;  /* 0x000006ff04007985 */ /* 0x0049e8000c101124 */
[----:B------:R-:W2:Y:S04]  /*1660*/  LD.E.64 R6, desc[UR36][R24.64+0x40] ;  /* 0x0000402418067980 */ /* 0x000ea8000c101b00 */
[----:B--2---:R4:W-:Y:S04]  /*1670*/  ST.E desc[UR36][R6.64+0x1c], RZ ;  /* 0x00001cff06007985 */ /* 0x0049e8000c101924 */
[----:B------:R-:W2:Y:S04]  /*1680*/  LD.E.64 R8, desc[UR36][R22.64+0x40] ;  /* 0x0000402416087980 */ /* 0x000ea8000c101b00 */
[----:B--2---:R4:W-:Y:S04]  /*1690*/  ST.E.U8 desc[UR36][R8.64+0x7], RZ ;  /* 0x000007ff08007985 */ /* 0x0049e8000c101124 */
[----:B------:R-:W2:Y:S04]  /*16a0*/  LD.E.64 R10, desc[UR36][R24.64+0x40] ;  /* 0x00004024180a7980 */ /* 0x000ea8000c101b00 */
[----:B--2---:R4:W-:Y:S04]  /*16b0*/  ST.E desc[UR36][R10.64+0x20], RZ ;  /* 0x000020ff0a007985 */ /* 0x0049e8000c101924 */
[----:B---3--:R-:W2:Y:S04]  /*16c0*/  LD.E.64 R12, desc[UR36][R22.64+0x40] ;  /* 0x00004024160c7980 */ /* 0x008ea8000c101b00 */
[----:B--2---:R4:W-:Y:S02]  /*16d0*/  ST.E.U8 desc[UR36][R12.64+0x8], RZ ;  /* 0x000008ff0c007985 */ /* 0x0049e4000c101124 */
.L_x_1:
[----:B------:R-:W-:Y:S05]  /*16e0*/  BSYNC.RECONVERGENT B0 ;  /* 0x0000000000007941 */ /* 0x000fea0003800200 */
.L_x_0:
[----:B------:R-:W-:Y:S01]  /*16f0*/  BAR.SYNC.DEFER_BLOCKING 0x0 ;  /* 0x0000000000007b1d */ /* 0x000fe20000010000 */
[----:B------:R-:W-:-:S05]  /*1700*/  IMAD.MOV.U32 R19, RZ, RZ, 0x1 ;  /* 0x00000001ff137424 */ /* 0x000fca00078e00ff */
[----:B------:R-:W1:Y:S02]  /*1710*/  LDCU.128 UR4, c[0x0][0x380] ;  /* 0x00007000ff0477ac */ /* 0x000e640008000c00 */
[----:B-1----:R-:W-:Y:S02]  /*1720*/  UIMAD.WIDE.U32 UR40, UR44, 0x8, UR4 ;  /* 0x000000082c2878a5 */ /* 0x002fe4000f8e0004 */
[----:B------:R-:W-:-:S12]  /*1730*/  UIMAD.WIDE.U32 UR38, UR44, 0x8, UR6 ;  /* 0x000000082c2678a5 */ /* 0x000fd8000f8e0006 */
.L_x_16:
[----:B------:R-:W-:Y:S01]  /*1740*/  ISETP.NE.AND P0, PT, R17, RZ, PT ;  /* 0x000000ff1100720c */ /* 0x000fe20003f05270 */
[----:B------:R-:W-:-:S12]  /*1750*/  BSSY.RECONVERGENT B6, `(.L_x_2) ;  /* 0x0000044000067945 */ /* 0x000fd80003800200 */
[----:B--2---:R-:W-:Y:S05]  /*1760*/  @P0 BRA `(.L_x_3) ;  /* 0x0000000400080947 */ /* 0x004fea0003800000 */
[----:B0---4-:R-:W-:Y:S02]  /*1770*/  IMAD.U32 R6, RZ, RZ, UR40 ;  /* 0x00000028ff067e24 */ /* 0x011fe4000f8e00ff */
[----:B------:R-:W-:Y:S02]  /*1780*/  IMAD.U32 R7, RZ, RZ, UR41 ;  /* 0x00000029ff077e24 */ /* 0x000fe4000f8e00ff */
[----:B------:R-:W-:Y:S02]  /*1790*/  IMAD.U32 R14, RZ, RZ, UR38 ;  /* 0x00000026ff0e7e24 */ /* 0x000fe4000f8e00ff */
[----:B------:R-:W-:Y:S02]  /*17a0*/  IMAD.U32 R15, RZ, RZ, UR39 ;  /* 0x00000027ff0f7e24 */ /* 0x000fe4000f8e00ff */
[----:B------:R-:W2:Y:S04]  /*17b0*/  LDG.E.64 R6, desc[UR36][R6.64] ;  /* 0x0000002406067981 */ /* 0x000ea8000c1e1b00 */
[----:B------:R-:W3:Y:S01]  /*17c0*/  LDG.E.64 R8, desc[UR36][R14.64] ;  /* 0x000000240e087981 */ /* 0x000ee2000c1e1b00 */
[----:B------:R-:W-:-:S04]  /*17d0*/  VIADD R21, R19, 0xffffffff ;  /* 0xffffffff13157836 */ /* 0x000fc80000000000 */
[----:B-----5:R-:W-:-:S05]  /*17e0*/  IMAD.WIDE.U32 R2, R21, 0x8, R24 ;  /* 0x0000000815027825 */ /* 0x020fca00078e0018 */
[----:B------:R-:W4:Y:S04]  /*17f0*/  LD.E.64 R10, desc[UR36][R2.64] ;  /* 0x00000024020a7980 */ /* 0x000f28000c101b00 */
[----:B------:R-:W4:Y:S01]  /*1800*/  LD.E.64 R4, desc[UR36][R2.64+0x8] ;  /* 0x0000082402047980 */ /* 0x000f22000c101b00 */
[-C--:B--2---:R-:W-:Y:S02]  /*1810*/  IADD3 R12, P0, PT, R6, R21.reuse, RZ ;  /* 0x00000015060c7210 */ /* 0x084fe40007f1e0ff */
[----:B---3--:R-:W-:-:S03]  /*1820*/  IADD3 R8, P1, PT, R8, R21, RZ ;  /* 0x0000001508087210 */ /* 0x008fc60007f3e0ff */
[----:B------:R-:W-:Y:S02]  /*1830*/  IMAD.X R13, RZ, RZ, R7, P0 ;  /* 0x000000ffff0d7224 */ /* 0x000fe400000e0607 */
[----:B------:R-:W-:-:S03]  /*1840*/  IMAD.X R9, RZ, RZ, R9, P1 ;  /* 0x000000ffff097224 */ /* 0x000fc600008e0609 */
[----:B------:R-:W2:Y:S04]  /*1850*/  LD.E.U8 R12, desc[UR36][R12.64] ;  /* 0x000000240c0c7980 */ /* 0x000ea8000c101100 */
[----:B------:R-:W2:Y:S01]  /*1860*/  LD.E.U8 R9, desc[UR36][R8.64] ;  /* 0x0000002408097980 */ /* 0x000ea2000c101100 */
[----:B----4-:R-:W-:-:S04]  /*1870*/  IMAD.WIDE.U32 R10, R21, 0x4, R10 ;  /* 0x00000004150a7825 */ /* 0x010fc800078e000a */
[----:B------:R-:W-:Y:S01]  /*1880*/  IMAD.WIDE.U32 R6, R21, 0x4, R4 ;  /* 0x0000000415067825 */ /* 0x000fe200078e0004 */
[----:B------:R-:W3:Y:S04]  /*1890*/  LD.E R0, desc[UR36][R10.64] ;  /* 0x000000240a007980 */ /* 0x000ee8000c101900 */
[----:B------:R-:W4:Y:S04]  /*18a0*/  LD.E R14, desc[UR36][R10.64+0x4] ;  /* 0x000004240a0e7980 */ /* 0x000f28000c101900 */
[----:B------:R-:W4:Y:S01]  /*18b0*/  LD.E R6, desc[UR36][R6.64] ;  /* 0x0000002406067980 */ /* 0x000f22000c101900 */
[----:B------:R-:W-:-:S06]  /*18c0*/  IMAD.WIDE.U32 R4, R19, 0x8, R22 ;  /* 0x0000000813047825 */ /* 0x000fcc00078e0016 */
[----:B------:R-:W4:Y:S01]  /*18d0*/  LD.E.64 R4, desc[UR36][R4.64] ;  /* 0x0000002404047980 */ /* 0x000f22000c101b00 */
[----:B------:R-:W-:Y:S01]  /*18e0*/  BSSY.RECONVERGENT B0, `(.L_x_4) ;  /* 0x0000012000007945 */ /* 0x000fe20003800200 */
[----:B--2---:R-:W-:Y:S01]  /*18f0*/  ISETP.NE.AND P0, PT, R12, R9, PT ;  /* 0x000000090c00720c */ /* 0x004fe20003f05270 */
[----:B---3--:R-:W-:Y:S02]  /*1900*/  VIADD R15, R0, 0x1 ;  /* 0x00000001000f7836 */ /* 0x008fe40000000000 */
[----:B----4-:R-:W-:-:S10]  /*1910*/  VIADD R14, R14, 0xfffffffe ;  /* 0xfffffffe0e0e7836 */ /* 0x010fd40000000000 */
[----:B------:R-:W-:Y:S02]  /*1920*/  @P0 VIADD R15, R0, 0xffffffff ;  /* 0xffffffff000f0836 */ /* 0x000fe40000000000 */
[----:B------:R-:W-:-:S03]  /*1930*/  VIADD R18, R6, 0xfffffffe ;  /* 0xfffffffe06127836 */ /* 0x000fc60000000000 */
[----:B------:R-:W-:Y:S02]  /*1940*/  VIMNMX R9, PT, PT, R14, R15, !PT ;  /* 0x0000000f0e097248 */ /* 0x000fe40007fe0100 */
[----:B------:R-:W-:Y:S02]  /*1950*/  IADD3 R6, P2, PT, R4, R19, RZ ;  /* 0x0000001304067210 */ /* 0x000fe40007f5e0ff */
[----:B------:R-:W-:-:S03]  /*1960*/  VIMNMX.RELU R18, P3, P3, R18, R9, !PT ;  /* 0x0000000912127248 */ /* 0x000fc60007b61100 */
[----:B------:R-:W-:Y:S01]  /*1970*/  IMAD.X R7, RZ, RZ, R5, P2 ;  /* 0x000000ffff077224 */ /* 0x000fe200010e0605 */
[----:B------:R-:W-:-:S13]  /*1980*/  ISETP.NE.AND P1, PT, R18, R15, PT ;  /* 0x0000000f1200720c */ /* 0x000fda0003f25270 */
[----:B------:R-:W-:-:S05]  /*1990*/  @!P1 IMAD.MOV.U32 R0, RZ, RZ, 0x1 ;  /* 0x00000001ff009424 */ /* 0x000fca00078e00ff */
[----:B------:R-:W-:Y:S01]  /*19a0*/  @!P1 SEL R0, R0, 0x2, !P0 ;  /* 0x0000000200009807 */ /* 0x000fe20004000000 */
[----:B------:R-:W-:Y:S06]  /*19b0*/  @!P1 BRA `(.L_x_5) ;  /* 0x0000000000109947 */ /* 0x000fec0003800000 */
[----:B------:R-:W-:Y:S01]  /*19c0*/  ISETP.NE.AND P0, PT, R18, R14, PT ;  /* 0x0000000e1200720c */ /* 0x000fe20003f05270 */
[----:B------:R-:W-:-:S12]  /*19d0*/  IMAD.MOV.U32 R0, RZ, RZ, 0x3 ;  /* 0x00000003ff007424 */ /* 0x000fd800078e00ff */
[----:B------:R-:W-:-:S04]  /*19e0*/  @P0 SEL R4, RZ, 0x4, !P3 ;  /* 0x00000004ff040807 */ /* 0x000fc80005800000 */
[----:B------:R-:W-:-:S07]  /*19f0*/  @P0 PRMT R0, R4, 0x7610, R0 ;  /* 0x0000761004000816 */ /* 0x000fce0000000000 */
.L_x_5:
[----:B------:R-:W-:Y:S05]  /*1a00*/  BSYNC.RECONVERGENT B0 ;  /* 0x0000000000007941 */ /* 0x000fea0003800200 */
.L_x_4:
[----:B------:R1:W-:Y:S04]  /*1a10*/  ST.E.U8 desc[UR36][R6.64], R0 ;  /* 0x0000000006007985 */ /* 0x0003e8000c101124 */
[----:B------:R-:W2:Y:S02]  /*1a20*/  LD.E.64 R2, desc[UR36][R2.64+0x8] ;  /* 0x0000082402027980 */ /* 0x000ea4000c101b00 */
[----:B--2---:R-:W-:-:S05]  /*1a30*/  IMAD.WIDE.U32 R4, R19, 0x4, R2 ;  /* 0x0000000413047825 */ /* 0x004fca00078e0002 */
[----:B------:R1:W-:Y:S04]  /*1a40*/  ST.E desc[UR36][R4.64], R18 ;  /* 0x0000001204007985 */ /* 0x0003e8000c101924 */
[----:B------:R-:W2:Y:S02]  /*1a50*/  LDL R9, [R1+0x18] ;  /* 0x0000180001097983 */ /* 0x000ea40000100800 */
[----:B--2---:R-:W-:-:S13]  /*1a60*/  ISETP.GT.AND P0, PT, R18, R9, PT ;  /* 0x000000091200720c */ /* 0x004fda0003f04270 */
[----:B-1----:R-:W-:Y:S05]  /*1a70*/  @!P0 BRA `(.L_x_3) ;  /* 0x0000000000448947 */ /* 0x002fea0003800000 */
[----:B------:R1:W-:Y:S01]  /*1a80*/  STL.64 [R1+0x18], R18 ;  /* 0x0000181201007387 */ /* 0x0003e20000100a00 */
[----:B------:R-:W-:-:S03]  /*1a90*/  UISETP.NE.AND UP0, UPT, UR44, URZ, UPT ;  /* 0x000000ff2c00728c */ /* 0x000fc6000bf05270 */
[----:B------:R1:W-:Y:S06]  /*1aa0*/  STL [R1+0x20], R19 ;  /* 0x0000201301007387 */ /* 0x0003ec0000100800 */
[----:B------:R-:W-:Y:S05]  /*1ab0*/  BRA.U UP0, `(.L_x_3) ;  /* 0x0000000100347547 */ /* 0x000fea000b800000 */
[----:B------:R-:W-:Y:S01]  /*1ac0*/  MOV R0, 0x0 ;  /* 0x0000000000007802 */ /* 0x000fe20000000f00 */
[----:B------:R0:W-:Y:S01]  /*1ad0*/  STL.64 [R1+0x30], R18 ;  /* 0x0000301201007387 */ /* 0x0001e20000100a00 */
[----:B------:R-:W2:Y:S02]  /*1ae0*/  LDCU.64 UR6, c[0x4][0x8] ;  /* 0x01000100ff0677ac */ /* 0x000ea40008000a00 */
[----:B------:R0:W3:Y:S01]  /*1af0*/  LDC.64 R2, c[0x4][R0] ;  /* 0x0100000000027b82 */ /* 0x0000e20000000a00 */
[----:B------:R0:W-:Y:S01]  /*1b00*/  STL [R1+0x38], R19 ;  /* 0x0000381301007387 */ /* 0x0001e20000100800 */
[----:B------:R-:W-:-:S04]  /*1b10*/  UIADD3 UR4, UP0, UPT, UR42, 0x30, URZ ;  /* 0x000000302a047890 */ /* 0x000fc8000ff1e0ff */
[----:B------:R-:W-:Y:S02]  /*1b20*/  UIADD3.X UR5, UPT, UPT, URZ, UR43, URZ, UP0, !UPT ;  /* 0x0000002bff057290 */ /* 0x000fe400087fe4ff */
[----:B------:R-:W-:-:S04]  /*1b30*/  IMAD.U32 R6, RZ, RZ, UR4 ;  /* 0x00000004ff067e24 */ /* 0x000fc8000f8e00ff */
[----:B------:R-:W-:Y:S02]  /*1b40*/  IMAD.U32 R7, RZ, RZ, UR5 ;  /* 0x00000005ff077e24 */ /* 0x000fe4000f8e00ff */
[----:B--2---:R-:W-:Y:S02]  /*1b50*/  IMAD.U32 R4, RZ, RZ, UR6 ;  /* 0x00000006ff047e24 */ /* 0x004fe4000f8e00ff */
[----:B0-----:R-:W-:-:S07]  /*1b60*/  IMAD.U32 R5, RZ, RZ, UR7 ;  /* 0x00000007ff057e24 */ /* 0x001fce000f8e00ff */
[----:B------:R-:W-:-:S07]  /*1b70*/  LEPC R20, `(.L_x_3) ;  /* 0x000000001014794e */ /* 0x000fce0000000000 */
[----:B-1-3--:R-:W-:Y:S05]  /*1b80*/  CALL.ABS.NOINC R2 ;  /* 0x0000000002007343 */ /* 0x00afea0003c00000 */
.L_x_3:
[----:B------:R-:W-:Y:S05]  /*1b90*/  BSYNC.RECONVERGENT B6 ;  /* 0x0000000000067941 */ /* 0x000fea0003800200 */
.L_x_2:
[----:B------:R-:W-:-:S13]  /*1ba0*/  ISETP.GT.U32.AND P0, PT, R19, 0x6, PT ;  /* 0x000000061300780c */ /* 0x000fda0003f04070 */
[----:B------:R-:W-:Y:S05]  /*1bb0*/  @P0 BRA `(.L_x_6) ;  /* 0x00000008004c0947 */ /* 0x000fea0003800000 */
[----:B----4-:R-:W-:-:S07]  /*1bc0*/  MOV R2, R19 ;  /* 0x0000001300027202 */ /* 0x010fce0000000f00 */
.L_x_15:
[----:B------:R-:W-:Y:S01]  /*1bd0*/  ISETP.NE.AND P0, PT, R17, RZ, PT ;  /* 0x000000ff1100720c */ /* 0x000fe20003f05270 */
[----:B--2---:R-:W-:Y:S01]  /*1be0*/  IMAD.MOV.U32 R3, RZ, RZ, R2 ;  /* 0x000000ffff037224 */ /* 0x004fe200078e0002 */
[----:B------:R-:W-:Y:S01]  /*1bf0*/  BSSY.RECONVERGENT B6, `(.L_x_7) ;  /* 0x000008d000067945 */ /* 0x000fe20003800200 */
[----:B---3--:R-:W-:-:S05]  /*1c00*/  VIADD R2, R2, 0x1 ;  /* 0x0000000102027836 */ /* 0x008fca0000000000 */
[----:B------:R-:W-:-:S04]  /*1c10*/  ISETP.NE.AND P1, PT, R2, 0x7, PT ;  /* 0x000000070200780c */ /* 0x000fc80003f25270 */
[----:B------:R-:W-:Y:S01]  /*1c20*/  P2R R16, PR, RZ, 0x2 ;  /* 0x00000002ff107803 */ /* 0x000fe20000000000 */
[----:B------:R-:W-:Y:S08]  /*1c30*/  @P0 BRA `(.L_x_8) ;  /* 0x0000000400080947 */ /* 0x000ff00003800000 */
[----:B0-----:R-:W-:Y:S02]  /*1c40*/  IMAD.U32 R10, RZ, RZ, UR40 ;  /* 0x00000028ff0a7e24 */ /* 0x001fe4000f8e00ff */
[----:B------:R-:W-:Y:S02]  /*1c50*/  IMAD.U32 R11, RZ, RZ, UR41 ;  /* 0x00000029ff0b7e24 */ /* 0x000fe4000f8e00ff */
[----:B------:R-:W-:Y:S02]  /*1c60*/  IMAD.U32 R20, RZ, RZ, UR38 ;  /* 0x00000026ff147e24 */ /* 0x000fe4000f8e00ff */
[----:B------:R-:W-:Y:S02]  /*1c70*/  IMAD.U32 R21, RZ, RZ, UR39 ;  /* 0x00000027ff157e24 */ /* 0x000fe4000f8e00ff */
[----:B------:R-:W2:Y:S04]  /*1c80*/  LDG.E.64 R10, desc[UR36][R10.64] ;  /* 0x000000240a0a7981 */ /* 0x000ea8000c1e1b00 */
[----:B------:R0:W3:Y:S01]  /*1c90*/  LDG.E.64 R12, desc[UR36][R20.64] ;  /* 0x00000024140c7981 */ /* 0x0000e2000c1e1b00 */
[----:B-----5:R-:W-:-:S05]  /*1ca0*/  IMAD.WIDE.U32 R4, R19, 0x8, R24 ;  /* 0x0000000813047825 */ /* 0x020fca00078e0018 */
[----:B------:R-:W4:Y:S04]  /*1cb0*/  LD.E.64 R8, desc[UR36][R4.64+-0x8] ;  /* 0xfffff82404087980 */ /* 0x000f28000c101b00 */
[----:B------:R-:W4:Y:S01]  /*1cc0*/  LD.E.64 R6, desc[UR36][R4.64] ;  /* 0x0000002404067980 */ /* 0x000f22000c101b00 */
[----:B0-----:R-:W-:Y:S01]  /*1cd0*/  IMAD.WIDE.U32 R20, R19, 0x8, R22 ;  /* 0x0000000813147825 */ /* 0x001fe200078e0016 */
[----:B--2---:R-:W-:Y:S02]  /*1ce0*/  IADD3 R14, P0, PT, R10, R19, RZ ;  /* 0x000000130a0e7210 */ /* 0x004fe40007f1e0ff */
[----:B---3--:R-:W-:-:S03]  /*1cf0*/  IADD3 R12, P1, PT, R12, R3, RZ ;  /* 0x000000030c0c7210 */ /* 0x008fc60007f3e0ff */
[----:B------:R-:W-:Y:S02]  /*1d00*/  IMAD.X R15, RZ, RZ, R11, P0 ;  /* 0x000000ffff0f7224 */ /* 0x000fe400000e060b */
[----:B------:R-:W-:-:S03]  /*1d10*/  IMAD.X R13, RZ, RZ, R13, P1 ;  /* 0x000000ffff0d7224 */ /* 0x000fc600008e060d */
[----:B------:R-:W2:Y:S04]  /*1d20*/  LD.E.U8 R0, desc[UR36][R14.64+-0x1] ;  /* 0xffffff240e007980 */ /* 0x000ea8000c101100 */
[----:B------:R-:W2:Y:S01]  /*1d30*/  LD.E.U8 R13, desc[UR36][R12.64] ;  /* 0x000000240c0d7980 */ /* 0x000ea2000c101100 */
[----:B----4-:R-:W-:-:S04]  /*1d40*/  IMAD.WIDE.U32 R8, R3, 0x4, R8 ;  /* 0x0000000403087825 */ /* 0x010fc800078e0008 */
[----:B------:R-:W-:Y:S01]  /*1d50*/  IMAD.WIDE.U32 R10, R3, 0x4, R6 ;  /* 0x00000004030a7825 */ /* 0x000fe200078e0006 */
[----:B-1----:R-:W3:Y:S04]  /*1d60*/  LD.E R18, desc[UR36][R8.64] ;  /* 0x0000002408127980 */ /* 0x002ee8000c101900 */
[----:B------:R-:W4:Y:S04]  /*1d70*/  LD.E R26, desc[UR36][R8.64+0x4] ;  /* 0x00000424081a7980 */ /* 0x000f28000c101900 */
[----:B------:R-:W4:Y:S04]  /*1d80*/  LD.E R10, desc[UR36][R10.64] ;  /* 0x000000240a0a7980 */ /* 0x000f28000c101900 */
[----:B------:R-:W4:Y:S01]  /*1d90*/  LD.E.64 R6, desc[UR36][R20.64] ;  /* 0x0000002414067980 */ /* 0x000f22000c101b00 */
[----:B------:R-:W-:Y:S01]  /*1da0*/  BSSY.RECONVERGENT B0, `(.L_x_9) ;  /* 0x0000012000007945 */ /* 0x000fe20003800200 */
[----:B--2---:R-:W-:Y:S01]  /*1db0*/  ISETP.NE.AND P1, PT, R0, R13, PT ;  /* 0x0000000d0000720c */ /* 0x004fe20003f25270 */
[----:B---3--:R-:W-:-:S02]  /*1dc0*/  VIADD R27, R18, 0x1 ;  /* 0x00000001121b7836 */ /* 0x008fc40000000000 */
        /* <DEDUP_REMOVED lines=15> */
.L_x_10:
[----:B------:R-:W-:Y:S05]  /*1ec0*/  BSYNC.RECONVERGENT B0 ;  /* 0x0000000000007941 */ /* 0x000fea0003800200 */
.L_x_9:
[----:B------:R3:W-:Y:S04]  /*1ed0*/  ST.E.U8 desc[UR36][R6.64+0x1], R0 ;  /* 0x0000010006007985 */ /* 0x0007e8000c101124 */
[----:B------:R-:W2:Y:S02]  /*1ee0*/  LD.E.64 R4, desc[UR36][R4.64] ;  /* 0x0000002404047980 */ /* 0x000ea4000c101b00 */
[----:B--2---:R-:W-:-:S05]  /*1ef0*/  IMAD.WIDE.U32 R8, R3, 0x4, R4 ;  /* 0x0000000403087825 */ /* 0x004fca00078e0004 */
[----:B------:R3:W-:Y:S04]  /*1f00*/  ST.E desc[UR36][R8.64+0x4], R18 ;  /* 0x0000041208007985 */ /* 0x0007e8000c101924 */
[----:B------:R-:W2:Y:S02]  /*1f10*/  LDL R3, [R1] ;  /* 0x0000000001037983 */ /* 0x000ea40000100800 */
[----:B--2---:R-:W-:-:S13]  /*1f20*/  ISETP.GT.AND P0, PT, R18, R3, PT ;  /* 0x000000031200720c */ /* 0x004fda0003f04270 */
[----:B---3--:R-:W-:Y:S05]  /*1f30*/  @!P0 BRA `(.L_x_11) ;  /* 0x0000000400608947 */ /* 0x008fea0003800000 */
[----:B------:R3:W-:Y:S01]  /*1f40*/  STL [R1+0x8], R2 ;  /* 0x0000080201007387 */ /* 0x0007e20000100800 */
[----:B------:R-:W-:-:S03]  /*1f50*/  UISETP.NE.AND UP0, UPT, UR44, URZ, UPT ;  /* 0x000000ff2c00728c */ /* 0x000fc6000bf05270 */
[----:B------:R3:W-:Y:S06]  /*1f60*/  STL.64 [R1], R18 ;  /* 0x0000001201007387 */ /* 0x0007ec0000100a00 */
[----:B------:R-:W-:Y:S05]  /*1f70*/  BRA.U UP0, `(.L_x_11) ;  /* 0x0000000500507547 */ /* 0x000fea000b800000 */
[----:B------:R-:W-:Y:S01]  /*1f80*/  MOV R0, 0x0 ;  /* 0x0000000000007802 */ /* 0x000fe20000000f00 */
[----:B------:R0:W-:Y:S01]  /*1f90*/  STL.64 [R1+0x30], R18 ;  /* 0x0000301201007387 */ /* 0x0001e20000100a00 */
[----:B------:R-:W1:Y:S02]  /*1fa0*/  LDCU.64 UR4, c[0x4][0x10] ;  /* 0x01000200ff0477ac */ /* 0x000e640008000a00 */
[----:B------:R0:W2:Y:S01]  /*1fb0*/  LDC.64 R8, c[0x4][R0] ;  /* 0x0100000000087b82 */ /* 0x0000a20000000a00 */
[----:B------:R0:W-:Y:S01]  /*1fc0*/  STL [R1+0x38], R2 ;  /* 0x0000380201007387 */ /* 0x0001e20000100800 */
[----:B------:R-:W-:-:S04]  /*1fd0*/  UIADD3 UR6, UP0, UPT, UR42, 0x30, URZ ;  /* 0x000000302a067890 */ /* 0x000fc8000ff1e0ff */
[----:B------:R-:W-:Y:S02]  /*1fe0*/  UIADD3.X UR7, UPT, UPT, URZ, UR43, URZ, UP0, !UPT ;  /* 0x0000002bff077290 */ /* 0x000fe400087fe4ff */
[----:B------:R-:W-:-:S04]  /*1ff0*/  IMAD.U32 R6, RZ, RZ, UR6 ;  /* 0x00000006ff067e24 */ /* 0x000fc8000f8e00ff */
[----:B------:R-:W-:Y:S02]  /*2000*/  IMAD.U32 R7, RZ, RZ, UR7 ;  /* 0x00000007ff077e24 */ /* 0x000fe4000f8e00ff */
[----:B-1----:R-:W-:Y:S02]  /*2010*/  IMAD.U32 R4, RZ, RZ, UR4 ;  /* 0x00000004ff047e24 */ /* 0x002fe4000f8e00ff */
[----:B0-----:R-:W-:-:S07]  /*2020*/  IMAD.U32 R5, RZ, RZ, UR5 ;  /* 0x00000005ff057e24 */ /* 0x001fce000f8e00ff */
[----:B------:R-:W-:-:S07]  /*2030*/  LEPC R20, `(.L_x_12) ;  /* 0x000000001014794e */ /* 0x000fce0000000000 */
[----:B--23--:R-:W-:Y:S05]  /*2040*/  CALL.ABS.NOINC R8 ;  /* 0x0000000008007343 */ /* 0x00cfea0003c00000 */
.L_x_12:
[----:B------:R-:W-:Y:S05]  /*2050*/  BRA `(.L_x_11) ;  /* 0x0000000400187947 */ /* 0x000fea0003800000 */
.L_x_8:
[----:B------:R-:W-:-:S13]  /*2060*/  ISETP.NE.AND P0, PT, R17, 0x1, PT ;  /* 0x000000011100780c */ /* 0x000fda0003f05270 */
[----:B------:R-:W-:Y:S05]  /*2070*/  @P0 BRA `(.L_x_11) ;  /* 0x0000000400100947 */ /* 0x000fea0003800000 */
[----:B------:R-:W-:Y:S01]  /*2080*/  IMAD.U32 R12, RZ, RZ, UR38 ;  /* 0x00000026ff0c7e24 */ /* 0x000fe2000f8e00ff */
[----:B------:R-:W-:Y:S01]  /*2090*/  MOV R13, UR39 ;  /* 0x00000027000d7c02 */ /* 0x000fe20008000f00 */
[----:B0-----:R-:W-:Y:S02]  /*20a0*/  IMAD.U32 R10, RZ, RZ, UR40 ;  /* 0x00000028ff0a7e24 */ /* 0x001fe4000f8e00ff */
[----:B------:R-:W-:-:S03]  /*20b0*/  IMAD.U32 R11, RZ, RZ, UR41 ;  /* 0x00000029ff0b7e24 */ /* 0x000fc6000f8e00ff */
[----:B------:R-:W2:Y:S04]  /*20c0*/  LDG.E.64 R12, desc[UR36][R12.64] ;  /* 0x000000240c0c7981 */ /* 0x000ea8000c1e1b00 */
[----:B------:R-:W3:Y:S01]  /*20d0*/  LDG.E.64 R10, desc[UR36][R10.64] ;  /* 0x000000240a0a7981 */ /* 0x000ee2000c1e1b00 */
[----:B-----5:R-:W-:-:S05]  /*20e0*/  IMAD.WIDE.U32 R4, R3, 0x8, R24 ;  /* 0x0000000803047825 */ /* 0x020fca00078e0018 */
[----:B------:R-:W4:Y:S04]  /*20f0*/  LD.E.64 R8, desc[UR36][R4.64] ;  /* 0x0000002404087980 */ /* 0x000f28000c101b00 */
[----:B------:R-:W4:Y:S01]  /*2100*/  LD.E.64 R6, desc[UR36][R4.64+0x8] ;  /* 0x0000082404067980 */ /* 0x000f22000c101b00 */
[----:B------:R-:W-:Y:S01]  /*2110*/  IMAD.WIDE.U32 R14, R3, 0x8, R22 ;  /* 0x00000008030e7825 */ /* 0x000fe200078e0016 */
[----:B--2---:R-:W-:Y:S02]  /*2120*/  IADD3 R26, P1, PT, R12, R19, RZ ;  /* 0x000000130c1a7210 */ /* 0x004fe40007f3e0ff */
[----:B---3--:R-:W-:-:S03]  /*2130*/  IADD3 R20, P0, PT, R10, R3, RZ ;  /* 0x000000030a147210 */ /* 0x008fc60007f1e0ff */
[----:B------:R-:W-:Y:S02]  /*2140*/  IMAD.X R27, RZ, RZ, R13, P1 ;  /* 0x000000ffff1b7224 */ /* 0x000fe400008e060d */
[----:B------:R-:W-:-:S04]  /*2150*/  IMAD.X R21, RZ, RZ, R11, P0 ;  /* 0x000000ffff157224 */ /* 0x000fc800000e060b */
[----:B------:R-:W2:Y:S04]  /*2160*/  LD.E.U8 R27, desc[UR36][R26.64+-0x1] ;  /* 0xffffff241a1b7980 */ /* 0x000ea8000c101100 */
[----:B------:R-:W2:Y:S01]  /*2170*/  LD.E.U8 R0, desc[UR36][R20.64] ;  /* 0x0000002414007980 */ /* 0x000ea2000c101100 */
[----:B----4-:R-:W-:-:S04]  /*2180*/  IMAD.WIDE.U32 R10, R19, 0x4, R8 ;  /* 0x00000004130a7825 */ /* 0x010fc800078e0008 */
[----:B------:R-:W-:Y:S01]  /*2190*/  IMAD.WIDE.U32 R12, R19, 0x4, R6 ;  /* 0x00000004130c7825 */ /* 0x000fe200078e0006 */
[----:B------:R-:W3:Y:S04]  /*21a0*/  LD.E R8, desc[UR36][R10.64+-0x4] ;  /* 0xfffffc240a087980 */ /* 0x000ee8000c101900 */
[----:B------:R-:W1:Y:S04]  /*21b0*/  LD.E R9, desc[UR36][R10.64] ;  /* 0x000000240a097980 */ /* 0x000e68000c101900 */
[----:B------:R-:W4:Y:S04]  /*21c0*/  LD.E R12, desc[UR36][R12.64+-0x4] ;  /* 0xfffffc240c0c7980 */ /* 0x000f28000c101900 */
[----:B------:R-:W4:Y:S01]  /*21d0*/  LD.E.64 R6, desc[UR36][R14.64+0x8] ;  /* 0x000008240e067980 */ /* 0x000f22000c101b00 */
[----:B------:R-:W-:Y:S01]  /*21e0*/  BSSY.RECONVERGENT B0, `(.L_x_13) ;  /* 0x0000013000007945 */ /* 0x000fe20003800200 */
[----:B--2---:R-:W-:Y:S01]  /*21f0*/  ISETP.NE.AND P3, PT, R0, R27, PT ;  /* 0x0000001b0000720c */ /* 0x004fe20003f65270 */
[----:B---3--:R-:W-:-:S02]  /*2200*/  VIADD R3, R8, 0x1 ;  /* 0x0000000108037836 */ /* 0x008fc40000000000 */
[----:B-1----:R-:W-:-:S10]  /*2210*/  VIADD R18, R9, 0xfffffffe ;  /* 0xfffffffe09127836 */ /* 0x002fd40000000000 */
[----:B------:R-:W-:Y:S02]  /*2220*/  @P3 VIADD R3, R8, 0xffffffff ;  /* 0xffffffff08033836 */ /* 0x000fe40000000000 */
[----:B----4-:R-:W-:-:S03]  /*2230*/  VIADD R8, R12, 0xfffffffe ;  /* 0xfffffffe0c087836 */ /* 0x010fc60000000000 */
[----:B------:R-:W-:-:S04]  /*2240*/  VIMNMX R9, PT, PT, R18, R3, !PT ;  /* 0x0000000312097248 */ /* 0x000fc80007fe0100 */
[----:B------:R-:W-:-:S04]  /*2250*/  VIMNMX.RELU R8, P0, P0, R8, R9, !PT ;  /* 0x0000000908087248 */ /* 0x000fc80007801100 */
[----:B------:R-:W-:Y:S02]  /*2260*/  ISETP.NE.AND P1, PT, R8, R3, PT ;  /* 0x000000030800720c */ /* 0x000fe40003f25270 */
[----:B------:R-:W-:-:S11]  /*2270*/  IADD3 R6, P2, PT, R6, R19, RZ ;  /* 0x0000001306067210 */ /* 0x000fd60007f5e0ff */
[----:B------:R-:W-:-:S05]  /*2280*/  @!P1 IMAD.MOV.U32 R0, RZ, RZ, 0x1 ;  /* 0x00000001ff009424 */ /* 0x000fca00078e00ff */
[----:B------:R-:W-:Y:S01]  /*2290*/  @!P1 SEL R0, R0, 0x2, !P3 ;  /* 0x0000000200009807 */ /* 0x000fe20005800000 */
[----:B------:R-:W-:-:S03]  /*22a0*/  IMAD.X R7, RZ, RZ, R7, P2 ;  /* 0x000000ffff077224 */ /* 0x000fc600010e0607 */
[----:B------:R-:W-:Y:S01]  /*22b0*/  @!P1 PRMT R3, R0, 0x7610, R3 ;  /* 0x0000761000039816 */ /* 0x000fe20000000003 */
[----:B------:R-:W-:Y:S06]  /*22c0*/  @!P1 BRA `(.L_x_14) ;  /* 0x0000000000109947 */ /* 0x000fec0003800000 */
[----:B------:R-:W-:Y:S01]  /*22d0*/  ISETP.NE.AND P1, PT, R8, R18, PT ;  /* 0x000000120800720c */ /* 0x000fe20003f25270 */
[----:B------:R-:W-:-:S12]  /*22e0*/  IMAD.MOV.U32 R3, RZ, RZ, 0x3 ;  /* 0x00000003ff037424 */ /* 0x000fd800078e00ff */
[----:B------:R-:W-:-:S04]  /*22f0*/  @P1 SEL R0, RZ, 0x4, !P0 ;  /* 0x00000004ff001807 */ /* 0x000fc80004000000 */
[----:B------:R-:W-:-:S07]  /*2300*/  @P1 PRMT R3, R0, 0x7610, R3 ;  /* 0x0000761000031816 */ /* 0x000fce0000000003 */
.L_x_14:
[----:B------:R-:W-:Y:S05]  /*2310*/  BSYNC.RECONVERGENT B0 ;  /* 0x0000000000007941 */ /* 0x000fea0003800200 */
.L_x_13:
[----:B------:R2:W-:Y:S04]  /*2320*/  ST.E.U8 desc[UR36][R6.64], R3 ;  /* 0x0000000306007985 */ /* 0x0005e8000c101124 */
[----:B------:R-:W3:Y:S02]  /*2330*/  LD.E.64 R4, desc[UR36][R4.64+0x8] ;  /* 0x0000082404047980 */ /* 0x000ee4000c101b00 */
[----:B---3--:R-:W-:-:S05]  /*2340*/  IMAD.WIDE.U32 R10, R19, 0x4, R4 ;  /* 0x00000004130a7825 */ /* 0x008fca00078e0004 */
[----:B------:R2:W-:Y:S04]  /*2350*/  ST.E desc[UR36][R10.64], R8 ;  /* 0x000000080a007985 */ /* 0x0005e8000c101924 */
[----:B------:R-:W3:Y:S02]  /*2360*/  LDL R9, [R1+0xc] ;  /* 0x00000c0001097983 */ /* 0x000ee40000100800 */
[----:B---3--:R-:W-:-:S13]  /*2370*/  ISETP.GT.AND P0, PT, R8, R9, PT ;  /* 0x000000090800720c */ /* 0x008fda0003f04270 */
[----:B--2---:R-:W-:Y:S05]  /*2380*/  @!P0 BRA `(.L_x_11) ;  /* 0x00000000004c8947 */ /* 0x004fea0003800000 */
[----:B------:R-:W-:Y:S01]  /*2390*/  IMAD.MOV.U32 R3, RZ, RZ, R19 ;  /* 0x000000ffff037224 */ /* 0x000fe200078e0013 */
[----:B------:R2:W-:Y:S01]  /*23a0*/  STL [R1+0xc], R8 ;  /* 0x00000c0801007387 */ /* 0x0005e20000100800 */
[----:B------:R-:W-:-:S03]  /*23b0*/  UISETP.NE.AND UP0, UPT, UR44, URZ, UPT ;  /* 0x000000ff2c00728c */ /* 0x000fc6000bf05270 */
[----:B------:R2:W-:Y:S06]  /*23c0*/  STL.64 [R1+0x10], R2 ;  /* 0x0000100201007387 */ /* 0x0005ec0000100a00 */
[----:B------:R-:W-:Y:S05]  /*23d0*/  BRA.U UP0, `(.L_x_11) ;  /* 0x0000000100387547 */ /* 0x000fea000b800000 */
[----:B------:R-:W-:Y:S01]  /*23e0*/  IMAD.MOV.U32 R9, RZ, RZ, R2 ;  /* 0x000000ffff097224 */ /* 0x000fe200078e0002 */
[----:B------:R-:W-:Y:S01]  /*23f0*/  MOV R0, 0x0 ;  /* 0x0000000000007802 */ /* 0x000fe20000000f00 */
[----:B------:R0:W-:Y:S01]  /*2400*/  STL [R1+0x38], R19 ;  /* 0x0000381301007387 */ /* 0x0001e20000100800 */
[----:B------:R-:W1:Y:S02]  /*2410*/  LDCU.64 UR4, c[0x4][0x18] ;  /* 0x01000300ff0477ac */ /* 0x000e640008000a00 */
[----:B------:R0:W3:Y:S01]  /*2420*/  LDC.64 R10, c[0x4][R0] ;  /* 0x01000000000a7b82 */ /* 0x0000e20000000a00 */
[----:B------:R0:W-:Y:S01]  /*2430*/  STL.64 [R1+0x30], R8 ;  /* 0x0000300801007387 */ /* 0x0001e20000100a00 */
        /* <DEDUP_REMOVED lines=8> */
.L_x_11:
[----:B------:R-:W-:Y:S05]  /*24c0*/  BSYNC.RECONVERGENT B6 ;  /* 0x0000000000067941 */ /* 0x000fea0003800200 */
.L_x_7:
[----:B------:R-:W-:-:S13]  /*24d0*/  ISETP.NE.AND P6, PT, R16, RZ, PT ;  /* 0x000000ff1000720c */ /* 0x000fda0003fc5270 */
[----:B------:R-:W-:Y:S05]  /*24e0*/  @P6 BRA `(.L_x_15) ;  /* 0xfffffff400b86947 */ /* 0x000fea000383ffff */
.L_x_6:
[----:B------:R-:W-:Y:S05]  /*24f0*/  WARPSYNC.ALL ;  /* 0x0000000000007948 */ /* 0x000fea0003800000 */
[----:B-1-3--:R-:W-:Y:S01]  /*2500*/  VIADD R19, R19, 0x1 ;  /* 0x0000000113137836 */ /* 0x00afe20000000000 */
[----:B------:R-:W-:Y:S04]  /*2510*/  BAR.SYNC.DEFER_BLOCKING 0x0 ;  /* 0x0000000000007b1d */ /* 0x000fe80000010000 */
[----:B------:R-:W-:-:S13]  /*2520*/  ISETP.NE.AND P0, PT, R19, 0x8, PT ;  /* 0x000000081300780c */ /* 0x000fda0003f05270 */
[----:B------:R-:W-:Y:S05]  /*2530*/  @P0 BRA `(.L_x_16) ;  /* 0xfffffff000800947 */ /* 0x000fea000383ffff */
[----:B------:R-:W-:Y:S01]  /*2540*/  BAR.SYNC.DEFER_BLOCKING 0x0 ;  /* 0x0000000000007b1d */ /* 0x000fe20000010000 */
[----:B------:R-:W-:-:S04]  /*2550*/  UIADD3 UR38, UP0, UPT, UR42, 0x30, URZ ;  /* 0x000000302a267890 */ /* 0x000fc8000ff1e0ff */
[----:B------:R-:W-:Y:S02]  /*2560*/  UIADD3.X UR39, UPT, UPT, URZ, UR43, URZ, UP0, !UPT ;  /* 0x0000002bff277290 */ /* 0x000fe400087fe4ff */
[----:B------:R-:W-:-:S09]  /*2570*/  UISETP.NE.AND UP0, UPT, UR44, URZ, UPT ;  /* 0x000000ff2c00728c */ /* 0x000fd2000bf05270 */
[----:B------:R-:W-:Y:S05]  /*2580*/  BRA.U UP0, `(.L_x_17) ;  /* 0x0000000100487547 */ /* 0x000fea000b800000 */
[----:B------:R-:W3:Y:S04]  /*2590*/  LDL R18, [R1+0x18] ;  /* 0x0000180001127983 */ /* 0x000ee80000100800 */
[----:B------:R-:W3:Y:S04]  /*25a0*/  LDL R19, [R1] ;  /* 0x0000000001137983 */ /* 0x000ee80000100800 */
[----:B0-----:R-:W3:Y:S01]  /*25b0*/  LDL R0, [R1+0xc] ;  /* 0x00000c0001007983 */ /* 0x001ee20000100800 */
[----:B--2-4-:R-:W-:Y:S01]  /*25c0*/  MOV R8, 0x0 ;  /* 0x0000000000087802 */ /* 0x014fe20000000f00 */
[----:B------:R-:W-:Y:S01]  /*25d0*/  IMAD.U32 R2, RZ, RZ, UR42 ;  /* 0x0000002aff027e24 */ /* 0x000fe2000f8e00ff */
[----:B------:R-:W0:Y:S01]  /*25e0*/  LDCU.64 UR4, c[0x4][0x20] ;  /* 0x01000400ff0477ac */ /* 0x000e220008000a00 */
[----:B------:R-:W-:Y:S01]  /*25f0*/  IMAD.U32 R3, RZ, RZ, UR43 ;  /* 0x0000002bff037e24 */ /* 0x000fe2000f8e00ff */
[----:B------:R-:W-:Y:S01]  /*2600*/  MOV R7, UR39 ;  /* 0x0000002700077c02 */ /* 0x000fe20008000f00 */
[----:B------:R-:W-:Y:S01]  /*2610*/  IMAD.MOV.U32 R16, RZ, RZ, RZ ;  /* 0x000000ffff107224 */ /* 0x000fe200078e00ff */
[----:B------:R-:W1:Y:S01]  /*2620*/  LDC.64 R8, c[0x4][R8] ;  /* 0x0100000008087b82 */ /* 0x000e620000000a00 */
[----:B------:R-:W-:Y:S01]  /*2630*/  IMAD.U32 R6, RZ, RZ, UR38 ;  /* 0x00000026ff067e24 */ /* 0x000fe2000f8e00ff */
[----:B------:R2:W-:Y:S01]  /*2640*/  STL.64 [R1+0x48], R2 ;  /* 0x0000480201007387 */ /* 0x0005e20000100a00 */
[----:B0-----:R-:W-:-:S02]  /*2650*/  IMAD.U32 R4, RZ, RZ, UR4 ;  /* 0x00000004ff047e24 */ /* 0x001fc4000f8e00ff */
[----:B------:R-:W-:Y:S01]  /*2660*/  IMAD.U32 R5, RZ, RZ, UR5 ;  /* 0x00000005ff057e24 */ /* 0x000fe2000f8e00ff */
[----:B---3--:R2:W-:Y:S04]  /*2670*/  STL.128 [R1+0x30], R16 ;  /* 0x0000301001007387 */ /* 0x0085e80000100c00 */
[----:B-1----:R2:W-:Y:S02]  /*2680*/  STL [R1+0x40], R0 ;  /* 0x0000400001007387 */ /* 0x0025e40000100800 */
[----:B------:R-:W-:-:S07]  /*2690*/  LEPC R20, `(.L_x_17) ;  /* 0x000000001014794e */ /* 0x000fce0000000000 */
[----:B--2--5:R-:W-:Y:S05]  /*26a0*/  CALL.ABS.NOINC R8 ;  /* 0x0000000008007343 */ /* 0x024fea0003c00000 */
.L_x_17:
[----:B------:R-:W-:-:S13]  /*26b0*/  ISETP.NE.AND P0, PT, R17, RZ, PT ;  /* 0x000000ff1100720c */ /* 0x000fda0003f05270 */
[----:B------:R-:W-:Y:S05]  /*26c0*/  @P0 EXIT ;  /* 0x000000000000094d */ /* 0x000fea0003800000 */
[----:B0---4-:R-:W2:Y:S04]  /*26d0*/  LDL.128 R4, [R1] ;  /* 0x0000000001047983 */ /* 0x011ea80000100c00 */
[----:B------:R-:W3:Y:S01]  /*26e0*/  LDL.128 R16, [R1+0x10] ;  /* 0x0000100001107983 */ /* 0x000ee20000100c00 */
[----:B------:R-:W-:Y:S01]  /*26f0*/  BSSY.RECONVERGENT B0, `(.L_x_18) ;  /* 0x000000e000007945 */ /* 0x000fe20003800200 */
[----:B--2---:R-:W-:-:S04]  /*2700*/  VIMNMX R3, PT, PT, R4, R7, !PT ;  /* 0x0000000704037248 */ /* 0x004fc80007fe0100 */
[----:B---3--:R-:W-:-:S13]  /*2710*/  ISETP.GT.AND P0, PT, R3, R18, PT ;  /* 0x000000120300720c */ /* 0x008fda0003f04270 */
[----:B------:R-:W-:Y:S05]  /*2720*/  @P0 BRA `(.L_x_19) ;  /* 0x0000000000080947 */ /* 0x000fea0003800000 */
[----:B------:R0:W5:Y:S01]  /*2730*/  LDL R2, [R1+0x20] ;  /* 0x0000200001027983 */ /* 0x0001620000100800 */
[----:B------:R-:W-:Y:S05]  /*2740*/  BRA `(.L_x_20) ;  /* 0x0000000000207947 */ /* 0x000fea0003800000 */
.L_x_19:
[----:B------:R-:W-:-:S04]  /*2750*/  VIMNMX R0, PT, PT, R4, R18, !PT ;  /* 0x0000001204007248 */ /* 0x000fc80007fe0100 */
[----:B------:R-:W-:-:S13]  /*2760*/  ISETP.GT.AND P0, PT, R0, R7, PT ;  /* 0x000000070000720c */ /* 0x000fda0003f04270 */
[----:B------:R-:W-:Y:S02]  /*2770*/  @!P0 IMAD.MOV.U32 R2, RZ, RZ, R17 ;  /* 0x000000ffff028224 */ /* 0x000fe400078e0011 */
[----:B------:R-:W-:Y:S02]  /*2780*/  @!P0 IMAD.MOV.U32 R19, RZ, RZ, R16 ;  /* 0x000000ffff138224 */ /* 0x000fe400078e0010 */
[----:B------:R-:W-:Y:S02]  /*2790*/  @!P0 IMAD.MOV.U32 R18, RZ, RZ, R7 ;  /* 0x000000ffff128224 */ /* 0x000fe400078e0007 */
[----:B------:R-:W-:Y:S02]  /*27a0*/  @P0 IMAD.MOV.U32 R2, RZ, RZ, R6 ;  /* 0x000000ffff020224 */ /* 0x000fe400078e0006 */
[----:B------:R-:W-:Y:S02]  /*27b0*/  @P0 IMAD.MOV.U32 R19, RZ, RZ, R5 ;  /* 0x000000ffff130224 */ /* 0x000fe400078e0005 */
[----:B------:R-:W-:-:S07]  /*27c0*/  @P0 IMAD.MOV.U32 R18, RZ, RZ, R4 ;  /* 0x000000ffff120224 */ /* 0x000fce00078e0004 */
.L_x_20:
[----:B------:R-:W-:Y:S05]  /*27d0*/  BSYNC.RECONVERGENT B0 ;  /* 0x0000000000007941 */ /* 0x000fea0003800200 */
.L_x_18:
[----:B------:R-:W-:-:S09]  /*27e0*/  UISETP.NE.AND UP0, UPT, UR44, URZ, UPT ;  /* 0x000000ff2c00728c */ /* 0x000fd2000bf05270 */
[----:B------:R-:W-:Y:S05]  /*27f0*/  BRA.U UP0, `(.L_x_21) ;  /* 0x0000000100307547 */ /* 0x000fea000b800000 */
[----:B------:R-:W-:Y:S02]  /*2800*/  CS2R R16, SRZ ;  /* 0x0000000000107805 */ /* 0x000fe4000001ff00 */
[----:B------:R-:W-:Y:S01]  /*2810*/  MOV R0, 0x0 ;  /* 0x0000000000007802 */ /* 0x000fe20000000f00 */
[----:B-----5:R1:W-:Y:S01]  /*2820*/  STL [R1+0x40], R2 ;  /* 0x0000400201007387 */ /* 0x0203e20000100800 */
[----:B------:R-:W2:Y:S01]  /*2830*/  LDCU.64 UR4, c[0x4][0x28] ;  /* 0x01000500ff0477ac */ /* 0x000ea20008000a00 */
[----:B------:R-:W-:Y:S01]  /*2840*/  IMAD.U32 R6, RZ, RZ, UR38 ;  /* 0x00000026ff067e24 */ /* 0x000fe2000f8e00ff */
[----:B------:R1:W3:Y:S01]  /*2850*/  LDC.64 R8, c[0x4][R0] ;  /* 0x0100000000087b82 */ /* 0x0002e20000000a00 */
[----:B------:R1:W-:Y:S01]  /*2860*/  STL.128 [R1+0x30], R16 ;  /* 0x0000301001007387 */ /* 0x0003e20000100c00 */
[----:B------:R-:W-:Y:S02]  /*2870*/  IMAD.U32 R7, RZ, RZ, UR39 ;  /* 0x00000027ff077e24 */ /* 0x000fe4000f8e00ff */
[----:B--2---:R-:W-:-:S02]  /*2880*/  IMAD.U32 R4, RZ, RZ, UR4 ;  /* 0x00000004ff047e24 */ /* 0x004fc4000f8e00ff */
[----:B-1----:R-:W-:-:S07]  /*2890*/  IMAD.U32 R5, RZ, RZ, UR5 ;  /* 0x00000005ff057e24 */ /* 0x002fce000f8e00ff */
[----:B------:R-:W-:-:S07]  /*28a0*/  LEPC R20, `(.L_x_21) ;  /* 0x000000001014794e */ /* 0x000fce0000000000 */
[----:B0--3--:R-:W-:Y:S05]  /*28b0*/  CALL.ABS.NOINC R8 ;  /* 0x0000000008007343 */ /* 0x009fea0003c00000 */
.L_x_21:
[----:B-----5:R-:W-:Y:S01]  /*28c0*/  IMAD.WIDE R24, R19, 0x8, R24 ;  /* 0x0000000813187825 */ /* 0x020fe200078e0218 */
[----:B------:R-:W1:Y:S05]  /*28d0*/  LDCU.128 UR4, c[0x0][0x3a0] ;  /* 0x00007400ff0477ac */ /* 0x000e6a0008000c00 */
[----:B------:R-:W2:Y:S02]  /*28e0*/  LD.E.64 R24, desc[UR36][R24.64] ;  /* 0x0000002418187980 */ /* 0x000ea4000c101b00 */
[----:B--2---:R-:W-:-:S05]  /*28f0*/  IMAD.WIDE R4, R2, 0x4, R24 ;  /* 0x0000000402047825 */ /* 0x004fca00078e0218 */
[----:B------:R-:W2:Y:S01]  /*2900*/  LD.E R3, desc[UR36][R4.64] ;  /* 0x0000002404037980 */ /* 0x000ea2000c101900 */
[----:B-1----:R-:W-:Y:S01]  /*2910*/  UIMAD.WIDE.U32 UR4, UR44, 0x4, UR4 ;  /* 0x000000042c0478a5 */ /* 0x002fe2000f8e0004 */
[----:B------:R-:W-:-:S05]  /*2920*/  IMAD.WIDE R6, R19, 0x8, R22 ;  /* 0x0000000813067825 */ /* 0x000fca00078e0216 */
[----:B------:R-:W-:Y:S02]  /*2930*/  IMAD.U32 R10, RZ, RZ, UR4 ;  /* 0x00000004ff0a7e24 */ /* 0x000fe4000f8e00ff */
[----:B------:R-:W-:-:S05]  /*2940*/  IMAD.U32 R11, RZ, RZ, UR5 ;  /* 0x00000005ff0b7e24 */ /* 0x000fca000f8e00ff */
[----:B--2---:R1:W-:Y:S04]  /*2950*/  STG.E desc[UR36][R10.64], R3 ;  /* 0x000000030a007986 */ /* 0x0043e8000c101924 */
[----:B------:R-:W2:Y:S01]  /*2960*/  LD.E.64 R6, desc[UR36][R6.64] ;  /* 0x0000002406067980 */ /* 0x000ea2000c101b00 */
[----:B------:R-:W-:-:S06]  /*2970*/  UIMAD.WIDE.U32 UR4, UR44, 0x8, UR6 ;  /* 0x000000082c0478a5 */ /* 0x000fcc000f8e0006 */
[----:B------:R-:W-:Y:S02]  /*2980*/  IMAD.U32 R4, RZ, RZ, UR4 ;  /* 0x00000004ff047e24 */ /* 0x000fe4000f8e00ff */
[----:B------:R-:W-:-:S06]  /*2990*/  IMAD.U32 R5, RZ, RZ, UR5 ;  /* 0x00000005ff057e24 */ /* 0x000fcc000f8e00ff */
[----:B------:R-:W5:Y:S01]  /*29a0*/  LDG.E.64 R4, desc[UR36][R4.64] ;  /* 0x0000002404047981 */ /* 0x000f62000c1e1b00 */
[----:B--2---:R-:W-:-:S04]  /*29b0*/  IADD3 R8, P0, PT, R2, R6, RZ ;  /* 0x0000000602087210 */ /* 0x004fc80007f1e0ff */
[----:B------:R-:W-:-:S05]  /*29c0*/  LEA.HI.X.SX32 R9, R2, R7, 0x1, P0 ;  /* 0x0000000702097211 */ /* 0x000fca00000f0eff */
[----:B------:R-:W2:Y:S01]  /*29d0*/  LD.E.U8 R13, desc[UR36][R8.64] ;  /* 0x00000024080d7980 */ /* 0x000ea2000c101100 */
[----:B------:R-:W-:Y:S01]  /*29e0*/  BSSY.RECONVERGENT B0, `(.L_x_22) ;  /* 0x0000014000007945 */ /* 0x000fe20003800200 */
[----:B--2---:R-:W-:-:S13]  /*29f0*/  ISETP.GT.AND P0, PT, R13, 0x2, PT ;  /* 0x000000020d00780c */ /* 0x004fda0003f04270 */
[----:B-1----:R-:W-:Y:S05]  /*2a00*/  @P0 BRA `(.L_x_23) ;  /* 0x0000000000280947 */ /* 0x002fea0003800000 */
[----:B------:R-:W-:-:S05]  /*2a10*/  VIADD R0, R13, 0xffffffff ;  /* 0xffffffff0d007836 */ /* 0x000fca0000000000 */
[----:B------:R-:W-:-:S04]  /*2a20*/  LOP3.LUT R0, R0, 0xffff, RZ, 0xc0, !PT ;  /* 0x0000ffff00007812 */ /* 0x000fc800078ec0ff */
[----:B------:R-:W-:-:S13]  /*2a30*/  ISETP.GE.U32.AND P0, PT, R0, 0x2, PT ;  /* 0x000000020000780c */ /* 0x000fda0003f06070 */
[----:B------:R-:W-:Y:S05]  /*2a40*/  @!P0 BRA `(.L_x_24) ;  /* 0x00000000000c8947 */ /* 0x000fea0003800000 */
[----:B------:R-:W-:-:S13]  /*2a50*/  ISETP.NE.AND P0, PT, R13, RZ, PT ;  /* 0x000000ff0d00720c */ /* 0x000fda0003f05270 */
[----:B------:R-:W-:Y:S05]  /*2a60*/  @!P0 EXIT ;  /* 0x000000000000894d */ /* 0x000fea0003800000 */
[----:B------:R-:W-:Y:S05]  /*2a70*/  BRA `(.L_x_25) ;  /* 0x0000000000287947 */ /* 0x000fea0003800000 */
.L_x_24:
[----:B------:R-:W-:Y:S02]  /*2a80*/  VIADD R2, R2, 0xffffffff ;  /* 0xffffffff02027836 */ /* 0x000fe40000000000 */
[----:B------:R-:W-:Y:S01]  /*2a90*/  VIADD R19, R19, 0xffffffff ;  /* 0xffffffff13137836 */ /* 0x000fe20000000000 */
[----:B------:R-:W-:Y:S06]  /*2aa0*/  BRA `(.L_x_25) ;  /* 0x00000000001c7947 */ /* 0x000fec0003800000 */
.L_x_23:
[----:B------:R-:W-:-:S13]  /*2ab0*/  ISETP.NE.AND P0, PT, R13, 0x3, PT ;  /* 0x000000030d00780c */ /* 0x000fda0003f05270 */
[----:B------:R-:W-:Y:S05]  /*2ac0*/  @!P0 BRA `(.L_x_26) ;  /* 0x0000000000108947 */ /* 0x000fea0003800000 */
[----:B------:R-:W-:-:S13]  /*2ad0*/  ISETP.NE.AND P0, PT, R13, 0x4, PT ;  /* 0x000000040d00780c */ /* 0x000fda0003f05270 */
[----:B------:R-:W-:Y:S05]  /*2ae0*/  @P0 BRA `(.L_x_25) ;  /* 0x00000000000c0947 */ /* 0x000fea0003800000 */
[----:B------:R-:W-:Y:S01]  /*2af0*/  VIADD R2, R2, 0xffffffff ;  /* 0xffffffff02027836 */ /* 0x000fe20000000000 */
[----:B------:R-:W-:Y:S06]  /*2b00*/  BRA `(.L_x_25) ;  /* 0x0000000000047947 */ /* 0x000fec0003800000 */
.L_x_26:
[----:B------:R-:W-:-:S07]  /*2b10*/  VIADD R19, R19, 0xffffffff ;  /* 0xffffffff13137836 */ /* 0x000fce0000000000 */
.L_x_25:
[----:B------:R-:W-:Y:S05]  /*2b20*/  BSYNC.RECONVERGENT B0 ;  /* 0x0000000000007941 */ /* 0x000fea0003800200 */
.L_x_22:
[----:B------:R-:W-:Y:S01]  /*2b30*/  IMAD.WIDE R8, R19, 0x8, R22 ;  /* 0x0000000813087825 */ /* 0x000fe200078e0216 */
[----:B-----5:R1:W-:Y:S04]  /*2b40*/  ST.E.U8 desc[UR36][R4.64], R13 ;  /* 0x0000000d04007985 */ /* 0x0203e8000c101124 */
[----:B------:R-:W2:Y:S02]  /*2b50*/  LD.E.64 R6, desc[UR36][R8.64] ;  /* 0x0000002408067980 */ /* 0x000ea4000c101b00 */
        /* <DEDUP_REMOVED lines=13> */
.L_x_29:
[----:B------:R-:W-:Y:S02]  /*2c30*/  VIADD R2, R2, 0xffffffff ;  /* 0xffffffff02027836 */ /* 0x000fe40000000000 */
[----:B------:R-:W-:Y:S01]  /*2c40*/  VIADD R19, R19, 0xffffffff ;  /* 0xffffffff13137836 */ /* 0x000fe20000000000 */
[----:B------:R-:W-:Y:S06]  /*2c50*/  BRA `(.L_x_30) ;  /* 0x00000000001c7947 */ /* 0x000fec0003800000 */
.L_x_28:
[----:B------:R-:W-:-:S13]  /*2c60*/  ISETP.NE.AND P0, PT, R3, 0x3, PT ;  /* 0x000000030300780c */ /* 0x000fda0003f05270 */
[----:B------:R-:W-:Y:S05]  /*2c70*/  @!P0 BRA `(.L_x_31) ;  /* 0x0000000000108947 */ /* 0x000fea0003800000 */
[----:B------:R-:W-:-:S13]  /*2c80*/  ISETP.NE.AND P0, PT, R3, 0x4, PT ;  /* 0x000000040300780c */ /* 0x000fda0003f05270 */
[----:B------:R-:W-:Y:S05]  /*2c90*/  @P0 BRA `(.L_x_30) ;  /* 0x00000000000c0947 */ /* 0x000fea0003800000 */
[----:B------:R-:W-:Y:S01]  /*2ca0*/  IADD3 R2, PT, PT, R2, -0x1, RZ ;  /* 0xffffffff02027810 */ /* 0x000fe20007ffe0ff */
[----:B------:R-:W-:Y:S06]  /*2cb0*/  BRA `(.L_x_30) ;  /* 0x0000000000047947 */ /* 0x000fec0003800000 */
.L_x_31:
[----:B------:R-:W-:-:S07]  /*2cc0*/  VIADD R19, R19, 0xffffffff ;  /* 0xffffffff13137836 */ /* 0x000fce0000000000 */
.L_x_30:
[----:B------:R-:W-:Y:S05]  /*2cd0*/  BSYNC.RECONVERGENT B0 ;  /* 0x0000000000007941 */ /* 0x000fea0003800200 */
.L_x_27:
[----:B------:R-:W-:Y:S01]  /*2ce0*/  IMAD.WIDE R8, R19, 0x8, R22 ;  /* 0x0000000813087825 */ /* 0x000fe200078e0216 */
[----:B------:R1:W-:Y:S04]  /*2cf0*/  ST.E.U8 desc[UR36][R4.64+0x1], R3 ;  /* 0x0000010304007985 */ /* 0x0003e8000c101124 */
        /* <DEDUP_REMOVED lines=14> */
.L_x_34:
[----:B------:R-:W-:Y:S02]  /*2de0*/  VIADD R2, R2, 0xffffffff ;  /* 0xffffffff02027836 */ /* 0x000fe40000000000 */
[----:B------:R-:W-:Y:S01]  /*2df0*/  VIADD R19, R19, 0xffffffff ;  /* 0xffffffff13137836 */ /* 0x000fe20000000000 */
[----:B------:R-:W-:Y:S06]  /*2e00*/  BRA `(.L_x_35) ;  /* 0x00000000001c7947 */ /* 0x000fec0003800000 */
.L_x_33:
[----:B------:R-:W-:-:S13]  /*2e10*/  ISETP.NE.AND P0, PT, R11, 0x3, PT ;  /* 0x000000030b00780c */ /* 0x000fda0003f05270 */
[----:B------:R-:W-:Y:S05]  /*2e20*/  @!P0 BRA `(.L_x_36) ;  /* 0x0000000000108947 */ /* 0x000fea0003800000 */
[----:B------:R-:W-:-:S13]  /*2e30*/  ISETP.NE.AND P0, PT, R11, 0x4, PT ;  /* 0x000000040b00780c */ /* 0x000fda0003f05270 */
[----:B------:R-:W-:Y:S05]  /*2e40*/  @P0 BRA `(.L_x_35) ;  /* 0x00000000000c0947 */ /* 0x000fea0003800000 */
[----:B------:R-:W-:Y:S01]  /*2e50*/  VIADD R2, R2, 0xffffffff ;  /* 0xffffffff02027836 */ /* 0x000fe20000000000 */
[----:B------:R-:W-:Y:S06]  /*2e60*/  BRA `(.L_x_35) ;  /* 0x0000000000047947 */ /* 0x000fec0003800000 */
.L_x_36:
[----:B------:R-:W-:-:S07]  /*2e70*/  VIADD R19, R19, 0xffffffff ;  /* 0xffffffff13137836 */ /* 0x000fce0000000000 */
.L_x_35:
[----:B------:R-:W-:Y:S05]  /*2e80*/  BSYNC.RECONVERGENT B0 ;  /* 0x0000000000007941 */ /* 0x000fea0003800200 */
.L_x_32:
        /* <DEDUP_REMOVED lines=16> */
.L_x_39:
[----:B------:R-:W-:Y:S02]  /*2f90*/  VIADD R2, R2, 0xffffffff ;  /* 0xffffffff02027836 */ /* 0x000fe40000000000 */
[----:B------:R-:W-:Y:S01]  /*2fa0*/  VIADD R19, R19, 0xffffffff ;  /* 0xffffffff13137836 */ /* 0x000fe20000000000 */
[----:B------:R-:W-:Y:S06]  /*2fb0*/  BRA `(.L_x_40) ;  /* 0x00000000001c7947 */ /* 0x000fec0003800000 */
.L_x_38:
[----:B------:R-:W-:-:S13]  /*2fc0*/  ISETP.NE.AND P0, PT, R3, 0x3, PT ;  /* 0x000000030300780c */ /* 0x000fda0003f05270 */
[----:B------:R-:W-:Y:S05]  /*2fd0*/  @!P0 BRA `(.L_x_41) ;  /* 0x0000000000108947 */ /* 0x000fea0003800000 */
[----:B------:R-:W-:-:S13]  /*2fe0*/  ISETP.NE.AND P0, PT, R3, 0x4, PT ;  /* 0x000000040300780c */ /* 0x000fda0003f05270 */
[----:B------:R-:W-:Y:S05]  /*2ff0*/  @P0 BRA `(.L_x_40) ;  /* 0x00000000000c0947 */ /* 0x000fea0003800000 */
[----:B------:R-:W-:Y:S01]  /*3000*/  VIADD R2, R2, 0xffffffff ;  /* 0xffffffff02027836 */ /* 0x000fe20000000000 */
[----:B------:R-:W-:Y:S06]  /*3010*/  BRA `(.L_x_40) ;  /* 0x0000000000047947 */ /* 0x000fec0003800000 */
.L_x_41:
[----:B------:R-:W-:-:S07]  /*3020*/  VIADD R19, R19, 0xffffffff ;  /* 0xffffffff13137836 */ /* 0x000fce0000000000 */
.L_x_40:
[----:B------:R-:W-:Y:S05]  /*3030*/  BSYNC.RECONVERGENT B0 ;  /* 0x0000000000007941 */ /* 0x000fea0003800200 */
.L_x_37:
        /* <DEDUP_REMOVED lines=16> */
.L_x_44:
[----:B------:R-:W-:Y:S02]  /*3140*/  VIADD R2, R2, 0xffffffff ;  /* 0xffffffff02027836 */ /* 0x000fe40000000000 */
[----:B------:R-:W-:Y:S01]  /*3150*/  VIADD R19, R19, 0xffffffff ;  /* 0xffffffff13137836 */ /* 0x000fe20000000000 */
[----:B------:R-:W-:Y:S06]  /*3160*/  BRA `(.L_x_45) ;  /* 0x00000000001c7947 */ /* 0x000fec0003800000 */
.L_x_43:
[----:B------:R-:W-:-:S13]  /*3170*/  ISETP.NE.AND P0, PT, R11, 0x3, PT ;  /* 0x000000030b00780c */ /* 0x000fda0003f05270 */
[----:B------:R-:W-:Y:S05]  /*3180*/  @!P0 BRA `(.L_x_46) ;  /* 0x0000000000108947 */ /* 0x000fea0003800000 */
[----:B------:R-:W-:-:S13]  /*3190*/  ISETP.NE.AND P0, PT, R11, 0x4, PT ;  /* 0x000000040b00780c */ /* 0x000fda0003f05270 */
[----:B------:R-:W-:Y:S05]  /*31a0*/  @P0 BRA `(.L_x_45) ;  /* 0x00000000000c0947 */ /* 0x000fea0003800000 */
[----:B------:R-:W-:Y:S01]  /*31b0*/  VIADD R2, R2, 0xffffffff ;  /* 0xffffffff02027836 */ /* 0x000fe20000000000 */
[----:B------:R-:W-:Y:S06]  /*31c0*/  BRA `(.L_x_45) ;  /* 0x0000000000047947 */ /* 0x000fec0003800000 */
.L_x_46:
[----:B------:R-:W-:-:S07]  /*31d0*/  VIADD R19, R19, 0xffffffff ;  /* 0xffffffff13137836 */ /* 0x000fce0000000000 */
.L_x_45:
[----:B------:R-:W-:Y:S05]  /*31e0*/  BSYNC.RECONVERGENT B0 ;  /* 0x0000000000007941 */ /* 0x000fea0003800200 */
.L_x_42:
        /* <DEDUP_REMOVED lines=16> */
.L_x_49:
[----:B------:R-:W-:Y:S02]  /*32f0*/  VIADD R2, R2, 0xffffffff ;  /* 0xffffffff02027836 */ /* 0x000fe40000000000 */
[----:B------:R-:W-:Y:S01]  /*3300*/  VIADD R19, R19, 0xffffffff ;  /* 0xffffffff13137836 */ /* 0x000fe20000000000 */
[----:B------:R-:W-:Y:S06]  /*3310*/  BRA `(.L_x_50) ;  /* 0x00000000001c7947 */ /* 0x000fec0003800000 */
.L_x_48:
[----:B------:R-:W-:-:S13]  /*3320*/  ISETP.NE.AND P0, PT, R3, 0x3, PT ;  /* 0x000000030300780c */ /* 0x000fda0003f05270 */
[----:B------:R-:W-:Y:S05]  /*3330*/  @!P0 BRA `(.L_x_51) ;  /* 0x0000000000108947 */ /* 0x000fea0003800000 */
[----:B------:R-:W-:-:S13]  /*3340*/  ISETP.NE.AND P0, PT, R3, 0x4, PT ;  /* 0x000000040300780c */ /* 0x000fda0003f05270 */
[----:B------:R-:W-:Y:S05]  /*3350*/  @P0 BRA `(.L_x_50) ;  /* 0x00000000000c0947 */ /* 0x000fea0003800000 */
[----:B------:R-:W-:Y:S01]  /*3360*/  VIADD R2, R2, 0xffffffff ;  /* 0xffffffff02027836 */ /* 0x000fe20000000000 */
[----:B------:R-:W-:Y:S06]  /*3370*/  BRA `(.L_x_50) ;  /* 0x0000000000047947 */ /* 0x000fec0003800000 */
.L_x_51:
[----:B------:R-:W-:-:S07]  /*3380*/  VIADD R19, R19, 0xffffffff ;  /* 0xffffffff13137836 */ /* 0x000fce0000000000 */
.L_x_50:
[----:B------:R-:W-:Y:S05]  /*3390*/  BSYNC.RECONVERGENT B0 ;  /* 0x0000000000007941 */ /* 0x000fea0003800200 */
.L_x_47:
        /* <DEDUP_REMOVED lines=16> */
.L_x_54:
[----:B------:R-:W-:Y:S01]  /*34a0*/  IADD3 R2, PT, PT, R2, -0x1, RZ ;  /* 0xffffffff02027810 */ /* 0x000fe20007ffe0ff */
[----:B------:R-:W-:Y:S01]  /*34b0*/  VIADD R19, R19, 0xffffffff ;  /* 0xffffffff13137836 */ /* 0x000fe20000000000 */
[----:B------:R-:W-:Y:S06]  /*34c0*/  BRA `(.L_x_55) ;  /* 0x00000000001c7947 */ /* 0x000fec0003800000 */
.L_x_53:
[----:B------:R-:W-:-:S13]  /*34d0*/  ISETP.NE.AND P0, PT, R11, 0x3, PT ;  /* 0x000000030b00780c */ /* 0x000fda0003f05270 */
[----:B------:R-:W-:Y:S05]  /*34e0*/  @!P0 BRA `(.L_x_56) ;  /* 0x0000000000108947 */ /* 0x000fea0003800000 */
[----:B------:R-:W-:-:S13]  /*34f0*/  ISETP.NE.AND P0, PT, R11, 0x4, PT ;  /* 0x000000040b00780c */ /* 0x000fda0003f05270 */
[----:B------:R-:W-:Y:S05]  /*3500*/  @P0 BRA `(.L_x_55) ;  /* 0x00000000000c0947 */ /* 0x000fea0003800000 */
[----:B------:R-:W-:Y:S01]  /*3510*/  VIADD R2, R2, 0xffffffff ;  /* 0xffffffff02027836 */ /* 0x000fe20000000000 */
[----:B------:R-:W-:Y:S06]  /*3520*/  BRA `(.L_x_55) ;  /* 0x0000000000047947 */ /* 0x000fec0003800000 */
.L_x_56:
[----:B------:R-:W-:-:S07]  /*3530*/  VIADD R19, R19, 0xffffffff ;  /* 0xffffffff13137836 */ /* 0x000fce0000000000 */
.L_x_55:
[----:B------:R-:W-:Y:S05]  /*3540*/  BSYNC.RECONVERGENT B0 ;  /* 0x0000000000007941 */ /* 0x000fea0003800200 */
.L_x_52:
        /* <DEDUP_REMOVED lines=16> */
.L_x_59:
[----:B------:R-:W-:Y:S02]  /*3650*/  VIADD R2, R2, 0xffffffff ;  /* 0xffffffff02027836 */ /* 0x000fe40000000000 */
[----:B------:R-:W-:Y:S01]  /*3660*/  VIADD R19, R19, 0xffffffff ;  /* 0xffffffff13137836 */ /* 0x000fe20000000000 */
[----:B------:R-:W-:Y:S06]  /*3670*/  BRA `(.L_x_60) ;  /* 0x00000000001c7947 */ /* 0x000fec0003800000 */
.L_x_58:
[----:B------:R-:W-:-:S13]  /*3680*/  ISETP.NE.AND P0, PT, R3, 0x3, PT ;  /* 0x000000030300780c */ /* 0x000fda0003f05270 */
[----:B------:R-:W-:Y:S05]  /*3690*/  @!P0 BRA `(.L_x_61) ;  /* 0x0000000000108947 */ /* 0x000fea0003800000 */
[----:B------:R-:W-:-:S13]  /*36a0*/  ISETP.NE.AND P0, PT, R3, 0x4, PT ;  /* 0x000000040300780c */ /* 0x000fda0003f05270 */
[----:B------:R-:W-:Y:S05]  /*36b0*/  @P0 BRA `(.L_x_60) ;  /* 0x00000000000c0947 */ /* 0x000fea0003800000 */
[----:B------:R-:W-:Y:S01]  /*36c0*/  VIADD R2, R2, 0xffffffff ;  /* 0xffffffff02027836 */ /* 0x000fe20000000000 */
[----:B------:R-:W-:Y:S06]  /*36d0*/  BRA `(.L_x_60) ;  /* 0x0000000000047947 */ /* 0x000fec0003800000 */
.L_x_61:
[----:B------:R-:W-:-:S07]  /*36e0*/  VIADD R19, R19, 0xffffffff ;  /* 0xffffffff13137836 */ /* 0x000fce0000000000 */
.L_x_60:
[----:B------:R-:W-:Y:S05]  /*36f0*/  BSYNC.RECONVERGENT B0 ;  /* 0x0000000000007941 */ /* 0x000fea0003800200 */
.L_x_57:
        /* <DEDUP_REMOVED lines=16> */
.L_x_64:
[----:B------:R-:W-:Y:S02]  /*3800*/  VIADD R2, R2, 0xffffffff ;  /* 0xffffffff02027836 */ /* 0x000fe40000000000 */
[----:B------:R-:W-:Y:S01]  /*3810*/  VIADD R19, R19, 0xffffffff ;  /* 0xffffffff13137836 */ /* 0x000fe20000000000 */
[----:B------:R-:W-:Y:S06]  /*3820*/  BRA `(.L_x_65) ;  /* 0x00000000001c7947 */ /* 0x000fec0003800000 */
.L_x_63:
[----:B------:R-:W-:-:S13]  /*3830*/  ISETP.NE.AND P0, PT, R11, 0x3, PT ;  /* 0x000000030b00780c */ /* 0x000fda0003f05270 */
[----:B------:R-:W-:Y:S05]  /*3840*/  @!P0 BRA `(.L_x_66) ;  /* 0x0000000000108947 */ /* 0x000fea0003800000 */
[----:B------:R-:W-:-:S13]  /*3850*/  ISETP.NE.AND P0, PT, R11, 0x4, PT ;  /* 0x000000040b00780c */ /* 0x000fda0003f05270 */
[----:B------:R-:W-:Y:S05]  /*3860*/  @P0 BRA `(.L_x_65) ;  /* 0x00000000000c0947 */ /* 0x000fea0003800000 */
[----:B------:R-:W-:Y:S01]  /*3870*/  VIADD R2, R2, 0xffffffff ;  /* 0xffffffff02027836 */ /* 0x000fe20000000000 */
[----:B------:R-:W-:Y:S06]  /*3880*/  BRA `(.L_x_65) ;  /* 0x0000000000047947 */ /* 0x000fec0003800000 */
.L_x_66:
[----:B------:R-:W-:-:S07]  /*3890*/  VIADD R19, R19, 0xffffffff ;  /* 0xffffffff13137836 */ /* 0x000fce0000000000 */
.L_x_65:
[----:B------:R-:W-:Y:S05]  /*38a0*/  BSYNC.RECONVERGENT B0 ;  /* 0x0000000000007941 */ /* 0x000fea0003800200 */
.L_x_62:
        /* <DEDUP_REMOVED lines=16> */
.L_x_69:
[----:B------:R-:W-:Y:S02]  /*39b0*/  VIADD R2, R2, 0xffffffff ;  /* 0xffffffff02027836 */ /* 0x000fe40000000000 */
[----:B------:R-:W-:Y:S01]  /*39c0*/  VIADD R19, R19, 0xffffffff ;  /* 0xffffffff13137836 */ /* 0x000fe20000000000 */
[----:B------:R-:W-:Y:S06]  /*39d0*/  BRA `(.L_x_70) ;  /* 0x00000000001c7947 */ /* 0x000fec0003800000 */
.L_x_68:
[----:B------:R-:W-:-:S13]  /*39e0*/  ISETP.NE.AND P0, PT, R3, 0x3, PT ;  /* 0x000000030300780c */ /* 0x000fda0003f05270 */
[----:B------:R-:W-:Y:S05]  /*39f0*/  @!P0 BRA `(.L_x_71) ;  /* 0x0000000000108947 */ /* 0x000fea0003800000 */
[----:B------:R-:W-:-:S13]  /*3a00*/  ISETP.NE.AND P0, PT, R3, 0x4, PT ;  /* 0x000000040300780c */ /* 0x000fda0003f05270 */
[----:B------:R-:W-:Y:S05]  /*3a10*/  @P0 BRA `(.L_x_70) ;  /* 0x00000000000c0947 */ /* 0x000fea0003800000 */
[----:B------:R-:W-:Y:S01]  /*3a20*/  VIADD R2, R2, 0xffffffff ;  /* 0xffffffff02027836 */ /* 0x000fe20000000000 */
[----:B------:R-:W-:Y:S06]  /*3a30*/  BRA `(.L_x_70) ;  /* 0x0000000000047947 */ /* 0x000fec0003800000 */
.L_x_71:
[----:B------:R-:W-:-:S07]  /*3a40*/  VIADD R19, R19, 0xffffffff ;  /* 0xffffffff13137836 */ /* 0x000fce0000000000 */
.L_x_70:
[----:B------:R-:W-:Y:S05]  /*3a50*/  BSYNC.RECONVERGENT B0 ;  /* 0x0000000000007941 */ /* 0x000fea0003800200 */
.L_x_67:
        /* <DEDUP_REMOVED lines=16> */
.L_x_74:
[----:B------:R-:W-:Y:S02]  /*3b60*/  VIADD R2, R2, 0xffffffff ;  /* 0xffffffff02027836 */ /* 0x000fe40000000000 */
[----:B------:R-:W-:Y:S01]  /*3b70*/  VIADD R19, R19, 0xffffffff ;  /* 0xffffffff13137836 */ /* 0x000fe20000000000 */
[----:B------:R-:W-:Y:S06]  /*3b80*/  BRA `(.L_x_75) ;  /* 0x00000000001c7947 */ /* 0x000fec0003800000 */
.L_x_73:
[----:B------:R-:W-:-:S13]  /*3b90*/  ISETP.NE.AND P0, PT, R11, 0x3, PT ;  /* 0x000000030b00780c */ /* 0x000fda0003f05270 */
[----:B------:R-:W-:Y:S05]  /*3ba0*/  @!P0 BRA `(.L_x_76) ;  /* 0x0000000000108947 */ /* 0x000fea0003800000 */
[----:B------:R-:W-:-:S13]  /*3bb0*/  ISETP.NE.AND P0, PT, R11, 0x4, PT ;  /* 0x000000040b00780c */ /* 0x000fda0003f05270 */
[----:B------:R-:W-:Y:S05]  /*3bc0*/  @P0 BRA `(.L_x_75) ;  /* 0x00000000000c0947 */ /* 0x000fea0003800000 */
[----:B------:R-:W-:Y:S01]  /*3bd0*/  VIADD R2, R2, 0xffffffff ;  /* 0xffffffff02027836 */ /* 0x000fe20000000000 */
[----:B------:R-:W-:Y:S06]  /*3be0*/  BRA `(.L_x_75) ;  /* 0x0000000000047947 */ /* 0x000fec0003800000 */
.L_x_76:
[----:B------:R-:W-:-:S07]  /*3bf0*/  IADD3 R19, PT, PT, R19, -0x1, RZ ;  /* 0xffffffff13137810 */ /* 0x000fce0007ffe0ff */
.L_x_75:
[----:B------:R-:W-:Y:S05]  /*3c00*/  BSYNC.RECONVERGENT B0 ;  /* 0x0000000000007941 */ /* 0x000fea0003800200 */
.L_x_72:
        /* <DEDUP_REMOVED lines=16> */
.L_x_79:
[----:B------:R-:W-:Y:S02]  /*3d10*/  VIADD R2, R2, 0xffffffff ;  /* 0xffffffff02027836 */ /* 0x000fe40000000000 */
[----:B------:R-:W-:Y:S01]  /*3d20*/  VIADD R19, R19, 0xffffffff ;  /* 0xffffffff13137836 */ /* 0x000fe20000000000 */
[----:B------:R-:W-:Y:S06]  /*3d30*/  BRA `(.L_x_80) ;  /* 0x00000000001c7947 */ /* 0x000fec0003800000 */
.L_x_78:
[----:B------:R-:W-:-:S13]  /*3d40*/  ISETP.NE.AND P0, PT, R3, 0x3, PT ;  /* 0x000000030300780c */ /* 0x000fda0003f05270 */
[----:B------:R-:W-:Y:S05]  /*3d50*/  @!P0 BRA `(.L_x_81) ;  /* 0x0000000000108947 */ /* 0x000fea0003800000 */
[----:B------:R-:W-:-:S13]  /*3d60*/  ISETP.NE.AND P0, PT, R3, 0x4, PT ;  /* 0x000000040300780c */ /* 0x000fda0003f05270 */
[----:B------:R-:W-:Y:S05]  /*3d70*/  @P0 BRA `(.L_x_80) ;  /* 0x00000000000c0947 */ /* 0x000fea0003800000 */
[----:B------:R-:W-:Y:S01]  /*3d80*/  VIADD R2, R2, 0xffffffff ;  /* 0xffffffff02027836 */ /* 0x000fe20000000000 */
[----:B------:R-:W-:Y:S06]  /*3d90*/  BRA `(.L_x_80) ;  /* 0x0000000000047947 */ /* 0x000fec0003800000 */
.L_x_81:
[----:B------:R-:W-:-:S07]  /*3da0*/  VIADD R19, R19, 0xffffffff ;  /* 0xffffffff13137836 */ /* 0x000fce0000000000 */
.L_x_80:
[----:B------:R-:W-:Y:S05]  /*3db0*/  BSYNC.RECONVERGENT B0 ;  /* 0x0000000000007941 */ /* 0x000fea0003800200 */
.L_x_77:
        /* <DEDUP_REMOVED lines=16> */
.L_x_84:
[----:B------:R-:W-:Y:S02]  /*3ec0*/  VIADD R2, R2, 0xffffffff ;  /* 0xffffffff02027836 */ /* 0x000fe40000000000 */
[----:B------:R-:W-:Y:S01]  /*3ed0*/  VIADD R19, R19, 0xffffffff ;  /* 0xffffffff13137836 */ /* 0x000fe20000000000 */
[----:B------:R-:W-:Y:S06]  /*3ee0*/  BRA `(.L_x_85) ;  /* 0x00000000001c7947 */ /* 0x000fec0003800000 */
.L_x_83:
[----:B------:R-:W-:-:S13]  /*3ef0*/  ISETP.NE.AND P0, PT, R11, 0x3, PT ;  /* 0x000000030b00780c */ /* 0x000fda0003f05270 */
[----:B------:R-:W-:Y:S05]  /*3f00*/  @!P0 BRA `(.L_x_86) ;  /* 0x0000000000108947 */ /* 0x000fea0003800000 */
[----:B------:R-:W-:-:S13]  /*3f10*/  ISETP.NE.AND P0, PT, R11, 0x4, PT ;  /* 0x000000040b00780c */ /* 0x000fda0003f05270 */
[----:B------:R-:W-:Y:S05]  /*3f20*/  @P0 BRA `(.L_x_85) ;  /* 0x00000000000c0947 */ /* 0x000fea0003800000 */
[----:B------:R-:W-:Y:S01]  /*3f30*/  VIADD R2, R2, 0xffffffff ;  /* 0xffffffff02027836 */ /* 0x000fe20000000000 */
[----:B------:R-:W-:Y:S06]  /*3f40*/  BRA `(.L_x_85) ;  /* 0x0000000000047947 */ /* 0x000fec0003800000 */
.L_x_86:
[----:B------:R-:W-:-:S07]  /*3f50*/  VIADD R19, R19, 0xffffffff ;  /* 0xffffffff13137836 */ /* 0x000fce0000000000 */
.L_x_85:
[----:B------:R-:W-:Y:S05]  /*3f60*/  BSYNC.RECONVERGENT B0 ;  /* 0x0000000000007941 */ /* 0x000fea0003800200 */
.L_x_82:
        /* <DEDUP_REMOVED lines=16> */
.L_x_89:
[----:B------:R-:W-:Y:S02]  /*4070*/  VIADD R2, R2, 0xffffffff ;  /* 0xffffffff02027836 */ /* 0x000fe40000000000 */
[----:B------:R-:W-:Y:S01]  /*4080*/  VIADD R19, R19, 0xffffffff ;  /* 0xffffffff13137836 */ /* 0x000fe20000000000 */
[----:B------:R-:W-:Y:S06]  /*4090*/  BRA `(.L_x_90) ;  /* 0x00000000001c7947 */ /* 0x000fec0003800000 */
.L_x_88:
[----:B------:R-:W-:-:S13]  /*40a0*/  ISETP.NE.AND P0, PT, R3, 0x3, PT ;  /* 0x000000030300780c */ /* 0x000fda0003f05270 */
[----:B------:R-:W-:Y:S05]  /*40b0*/  @!P0 BRA `(.L_x_91) ;  /* 0x0000000000108947 */ /* 0x000fea0003800000 */
[----:B------:R-:W-:-:S13]  /*40c0*/  ISETP.NE.AND P0, PT, R3, 0x4, PT ;  /* 0x000000040300780c */ /* 0x000fda0003f05270 */
[----:B------:R-:W-:Y:S05]  /*40d0*/  @P0 BRA `(.L_x_90) ;  /* 0x00000000000c0947 */ /* 0x000fea0003800000 */
[----:B------:R-:W-:Y:S01]  /*40e0*/  VIADD R2, R2, 0xffffffff ;  /* 0xffffffff02027836 */ /* 0x000fe20000000000 */
[----:B------:R-:W-:Y:S06]  /*40f0*/  BRA `(.L_x_90) ;  /* 0x0000000000047947 */ /* 0x000fec0003800000 */
.L_x_91:
[----:B------:R-:W-:-:S07]  /*4100*/  VIADD R19, R19, 0xffffffff ;  /* 0xffffffff13137836 */ /* 0x000fce0000000000 */
.L_x_90:
[----:B------:R-:W-:Y:S05]  /*4110*/  BSYNC.RECONVERGENT B0 ;  /* 0x0000000000007941 */ /* 0x000fea0003800200 */
.L_x_87:
        /* <DEDUP_REMOVED lines=16> */
.L_x_94:
[----:B------:R-:W-:Y:S02]  /*4220*/  VIADD R2, R2, 0xffffffff ;  /* 0xffffffff02027836 */ /* 0x000fe40000000000 */
[----:B------:R-:W-:Y:S01]  /*4230*/  VIADD R19, R19, 0xffffffff ;  /* 0xffffffff13137836 */ /* 0x000fe20000000000 */
[----:B------:R-:W-:Y:S06]  /*4240*/  BRA `(.L_x_95) ;  /* 0x00000000001c7947 */ /* 0x000fec0003800000 */
.L_x_93:
[----:B------:R-:W-:-:S13]  /*4250*/  ISETP.NE.AND P0, PT, R11, 0x3, PT ;  /* 0x000000030b00780c */ /* 0x000fda0003f05270 */
[----:B------:R-:W-:Y:S05]  /*4260*/  @!P0 BRA `(.L_x_96) ;  /* 0x0000000000108947 */ /* 0x000fea0003800000 */
[----:B------:R-:W-:-:S13]  /*4270*/  ISETP.NE.AND P0, PT, R11, 0x4, PT ;  /* 0x000000040b00780c */ /* 0x000fda0003f05270 */
[----:B------:R-:W-:Y:S05]  /*4280*/  @P0 BRA `(.L_x_95) ;  /* 0x00000000000c0947 */ /* 0x000fea0003800000 */
[----:B------:R-:W-:Y:S01]  /*4290*/  VIADD R2, R2, 0xffffffff ;  /* 0xffffffff02027836 */ /* 0x000fe20000000000 */
[----:B------:R-:W-:Y:S06]  /*42a0*/  BRA `(.L_x_95) ;  /* 0x0000000000047947 */ /* 0x000fec0003800000 */
.L_x_96:
[----:B------:R-:W-:-:S07]  /*42b0*/  VIADD R19, R19, 0xffffffff ;  /* 0xffffffff13137836 */ /* 0x000fce0000000000 */
.L_x_95:
[----:B------:R-:W-:Y:S05]  /*42c0*/  BSYNC.RECONVERGENT B0 ;  /* 0x0000000000007941 */ /* 0x000fea0003800200 */
.L_x_92:
[----:B------:R-:W-:Y:S01]  /*42d0*/  IMAD.WIDE R22, R19, 0x8, R22 ;  /* 0x0000000813167825 */ /* 0x000fe200078e0216 */
[----:B------:R1:W-:Y:S05]  /*42e0*/  ST.E.U8 desc[UR36][R4.64+0xe], R11 ;  /* 0x00000e0b04007985 */ /* 0x0003ea000c101124 */
[----:B------:R-:W2:Y:S02]  /*42f0*/  LD.E.64 R22, desc[UR36][R22.64] ;  /* 0x0000002416167980 */ /* 0x000ea4000c101b00 */
[----:B--2---:R-:W-:-:S04]  /*4300*/  IADD3 R6, P0, PT, R22, R2, RZ ;  /* 0x0000000216067210 */ /* 0x004fc80007f1e0ff */
[----:B------:R-:W-:-:S06]  /*4310*/  LEA.HI.X.SX32 R7, R2, R23, 0x1, P0 ;  /* 0x0000001702077211 */ /* 0x000fcc00000f0eff */
[----:B------:R-:W2:Y:S02]  /*4320*/  LD.E.U8 R7, desc[UR36][R6.64] ;  /* 0x0000002406077980 */ /* 0x000ea4000c101100 */
[----:B--2---:R-:W-:-:S13]  /*4330*/  ISETP.NE.AND P0, PT, R7, RZ, PT ;  /* 0x000000ff0700720c */ /* 0x004fda0003f05270 */
[----:B-1----:R-:W-:Y:S05]  /*4340*/  @!P0 EXIT ;  /* 0x000000000000894d */ /* 0x002fea0003800000 */
[----:B------:R-:W-:Y:S01]  /*4350*/  ST.E.U8 desc[UR36][R4.64+0xf], R7 ;  /* 0x00000f0704007985 */ /* 0x000fe2000c101124 */
[----:B------:R-:W-:Y:S05]  /*4360*/  EXIT ;  /* 0x000000000000794d */ /* 0x000fea0003800000 */
.L_x_97:
[----:B------:R-:W-:-:S00]  /*4370*/  BRA `(.L_x_97) ;  /* 0xfffffffc00fc7947 */ /* 0x000fc0000383ffff */
[----:B------:R-:W-:-:S00]  /*4380*/  NOP ;  /* 0x0000000000007918 */ /* 0x000fc00000000000 */
[----:B------:R-:W-:-:S00]  /*4390*/  NOP ;  /* 0x0000000000007918 */ /* 0x000fc00000000000 */
[----:B------:R-:W-:-:S00]  /*43a0*/  NOP ;  /* 0x0000000000007918 */ /* 0x000fc00000000000 */
[----:B------:R-:W-:-:S00]  /*43b0*/  NOP ;  /* 0x0000000000007918 */ /* 0x000fc00000000000 */
[----:B------:R-:W-:-:S00]  /*43c0*/  NOP ;  /* 0x0000000000007918 */ /* 0x000fc00000000000 */
[----:B------:R-:W-:-:S00]  /*43d0*/  NOP ;  /* 0x0000000000007918 */ /* 0x000fc00000000000 */
[----:B------:R-:W-:-:S00]  /*43e0*/  NOP ;  /* 0x0000000000007918 */ /* 0x000fc00000000000 */
[----:B------:R-:W-:-:S00]  /*43f0*/  NOP ;  /* 0x0000000000007918 */ /* 0x000fc00000000000 */
.L_x_98:


//--------------------- .nv.global.init           --------------------------
	.section	.nv.global.init,"aw",@progbits
.nv.global.init:
	.type		$str,@object
	.size		$str,($str$2 - $str)
$str:
        /*0000*/ 	.byte	0x4e, 0x65, 0x77, 0x20, 0x6d, 0x61, 0x78, 0x20, 0x5b, 0x64, 0x5d, 0x3a, 0x09, 0x6d, 0x61, 0x78
        /*0010*/ 	.byte	0x3d, 0x25, 0x64, 0x09, 0x69, 0x3d, 0x25, 0x64, 0x09, 0x6a, 0x3d, 0x25, 0x64, 0x0a, 0x00
	.type		$str$2,@object
	.size		$str$2,($str$1 - $str$2)
$str$2:
        /*001f*/ 	.byte	0x4e, 0x65, 0x77, 0x20, 0x6d, 0x61, 0x78, 0x20, 0x5b, 0x79, 0x5d, 0x3a, 0x09, 0x6d, 0x61, 0x78
        /*002f*/ 	.byte	0x3d, 0x25, 0x64, 0x09, 0x69, 0x3d, 0x25, 0x64, 0x09, 0x6a, 0x3d, 0x25, 0x64, 0x0a, 0x00
	.type		$str$1,@object
	.size		$str$1,($str$3 - $str$1)
$str$1:
        /*003e*/ 	.byte	0x4e, 0x65, 0x77, 0x20, 0x6d, 0x61, 0x78, 0x20, 0x5b, 0x78, 0x5d, 0x3a, 0x09, 0x6d, 0x61, 0x78
        /*004e*/ 	.byte	0x3d, 0x25, 0x64, 0x09, 0x69, 0x3d, 0x25, 0x64, 0x09, 0x6a, 0x3d, 0x25, 0x64, 0x0a, 0x00
	.type		$str$3,@object
	.size		$str$3,($str$4 - $str$3)
$str$3:
        /*005d*/ 	.byte	0x5b, 0x25, 0x64, 0x5d, 0x5b, 0x25, 0x64, 0x5d, 0x20, 0x64, 0x3a, 0x25, 0x64, 0x09, 0x78, 0x3a
        /*006d*/ 	.byte	0x25, 0x64, 0x09, 0x79, 0x3a, 0x25, 0x64, 0x09, 0x6d, 0x65, 0x6d, 0x6f, 0x72, 0x79, 0x3a, 0x25
        /*007d*/ 	.byte	0x70, 0x0a, 0x00
	.type		$str$4,@object
	.size		$str$4,(.L_4 - $str$4)
$str$4:
        /*0080*/ 	.byte	0x5b, 0x25, 0x64, 0x5d, 0x5b, 0x25, 0x64, 0x5d, 0x20, 0x46, 0x49, 0x4e, 0x41, 0x4c, 0x20, 0x5b
        /*0090*/ 	.byte	0x47, 0x50, 0x55, 0x5d, 0x3a, 0x20, 0x6d, 0x61, 0x78, 0x3d, 0x25, 0x64, 0x09, 0x6d, 0x61, 0x78
        /*00a0*/ 	.byte	0x69, 0x3d, 0x25, 0x64, 0x09, 0x6d, 0x61, 0x78, 0x6a, 0x3d, 0x25, 0x64, 0x0a, 0x00
.L_4:


//--------------------- .nv.shared.reserved.0     --------------------------
	.section	.nv.shared.reserved.0,"aw",@nobits
	.weak		__nv_reservedSMEM_offset_0_alias
	.size		__nv_reservedSMEM_offset_0_alias, 0, 64
	.other		__nv_reservedSMEM_offset_0_alias,@"STO_CUDA_RESERVED_SHARED STV_DEFAULT"
__nv_reservedSMEM_offset_0_alias:
	.zero		0
	.zero		64


//--------------------- .nv.constant0._Z6sw_GPUPPcS0_PPPiPS0_S1_S0_P10max_supp_s --------------------------
	.section	.nv.constant0._Z6sw_GPUPPcS0_PPPiPS0_S1_S0_P10max_supp_s,"a",@progbits
	.sectionflags	@""
	.align	4
.nv.constant0._Z6sw_GPUPPcS0_PPPiPS0_S1_S0_P10max_supp_s:
	.zero		952


//--------------------- SYMBOLS --------------------------

	.type		.nv.reservedSmem.offset0,@object
	.size		.nv.reservedSmem.offset0,0x4
	.type		vprintf,@function
